def matmul_kernel(
    a_ptr,
    b_ptr,
    c_ptr,
    M,
    N,
    K,
    stride_am,
    stride_ak,
    stride_bk,
    stride_bn,
    stride_cm,
    stride_cn,
    BLOCK_M: tl.constexpr,
    BLOCK_N: tl.constexpr,
    BLOCK_K: tl.constexpr,
    GROUP_M: tl.constexpr,
):
    pid = tl.program_id(axis=0)
    num_pid_m = tl.cdiv(M, BLOCK_M)
    num_pid_n = tl.cdiv(N, BLOCK_N)
    num_pid_in_group = GROUP_M * num_pid_n
    group_id = pid // num_pid_in_group
    first_pid_m = group_id * GROUP_M
    group_size_m = min(num_pid_m - first_pid_m, GROUP_M)
    pid_m = first_pid_m + ((pid % num_pid_in_group) % group_size_m)
    pid_n = (pid % num_pid_in_group) // group_size_m

    offs_am = (pid_m * BLOCK_M + tl.arange(0, BLOCK_M)) % M
    offs_bn = (pid_n * BLOCK_N + tl.arange(0, BLOCK_N)) % N
    offs_k = tl.arange(0, BLOCK_K)
    a_ptrs = a_ptr + offs_am[:, None] * stride_am + offs_k[None, :] * stride_ak
    b_ptrs = b_ptr + offs_k[:, None] * stride_bk + offs_bn[None, :] * stride_bn

    acc = tl.zeros((BLOCK_M, BLOCK_N), dtype=tl.float32)
    for kk in range(0, tl.cdiv(K, BLOCK_K)):
        a = tl.load(a_ptrs, mask=offs_k[None, :] < K - kk * BLOCK_K, other=0.0)
        b = tl.load(b_ptrs, mask=offs_k[:, None] < K - kk * BLOCK_K, other=0.0)
        acc = tl.dot(a, b, acc)
        a_ptrs += BLOCK_K * stride_ak
        b_ptrs += BLOCK_K * stride_bk

    c = acc.to(c_ptr.dtype.element_ty)
    offs_cm = pid_m * BLOCK_M + tl.arange(0, BLOCK_M)
    offs_cn = pid_n * BLOCK_N + tl.arange(0, BLOCK_N)
    c_ptrs = c_ptr + offs_cm[:, None] * stride_cm + offs_cn[None, :] * stride_cn
    mask = (offs_cm[:, None] < M) & (offs_cn[None, :] < N)
    tl.store(c_ptrs, c, mask=mask)

# config = {"BLOCK_K": 64, "BLOCK_M": 64, "BLOCK_N": 64, "GROUP_M": 8, "arch": "sm_100", "dtype": "fp32", "num_ctas": 1, "num_stages": 2, "num_warps": 4}
# arch = sm_100


// ===== COMPILED SASS (sm_100a) =====

	.target	sm_100a

	.elftype	@"ET_EXEC"


//--------------------- .note.nv.tkinfo           --------------------------
	.section	.note.nv.tkinfo,"",@"SHT_NOTE"
	.sectionflags	@"SHF_NOTE_NV_TKINFO"
	.tkinfo
        /*0018*/ 	.word	0x00000081
        /*0030*/ 	.string	""
        /*0030*/ 	.string	"ptxas-blackwell"
        /*0030*/ 	.string	"Cuda compilation tools, release 12.9, V12.9.86"
        /*0030*/ 	.string	"Build cuda_12.9.r12.9/compiler.36037853_0"
        /*0030*/ 	.string	"-v  -suppress-debug-info  -lineinfo  -arch sm_100a "



//--------------------- .note.nv.cuver            --------------------------
	.section	.note.nv.cuver,"",@"SHT_NOTE"
	.sectionflags	@"SHF_NOTE_NV_CUVER"
        /*0018*/ 	.short	0x0001
        /*001a*/ 	.short	0x0064
        /*001c*/ 	.short	0x0001
        /*001e*/ 	.short	0x0000
        /*0020*/ 	.short	0x0001
        /*0022*/ 	.short	0x0000


//--------------------- .nv.info                  --------------------------
	.section	.nv.info,"",@"SHT_CUDA_INFO"
	.align	4


	//----- nvinfo : EIATTR_REGCOUNT
	.align		4
        /*0000*/ 	.byte	0x04, 0x2f
        /*0002*/ 	.short	(.L_4 - .L_3)
	.align		4
.L_3:
        /*0004*/ 	.word	index@(matmul_kernel)
        /*0008*/ 	.word	0x000000ff


	//----- nvinfo : EIATTR_FRAME_SIZE
	.align		4
.L_4:
        /*000c*/ 	.byte	0x04, 0x11
        /*000e*/ 	.short	(.L_6 - .L_5)
	.align		4
.L_5:
        /*0010*/ 	.word	index@($__internal_2_$__cuda_sm10x_tcgen05_guardrail_trap_unallocated_columns_being_dealloced)
        /*0014*/ 	.word	0x00000000


	//----- nvinfo : EIATTR_FRAME_SIZE
	.align		4
.L_6:
        /*0018*/ 	.byte	0x04, 0x11
        /*001a*/ 	.short	(.L_8 - .L_7)
	.align		4
.L_7:
        /*001c*/ 	.word	index@($__internal_1_$__cuda_sm10x_tcgen05_guardrail_trap_phase_invalid_during_alloc)
        /*0020*/ 	.word	0x00000000


	//----- nvinfo : EIATTR_FRAME_SIZE
	.align		4
.L_8:
        /*0024*/ 	.byte	0x04, 0x11
        /*0026*/ 	.short	(.L_10 - .L_9)
	.align		4
.L_9:
        /*0028*/ 	.word	index@($__internal_0_$__cuda_sm10x_tcgen05_guardrail_trap_col_being_dealloced_not_returned_by_alloc)
        /*002c*/ 	.word	0x00000000


	//----- nvinfo : EIATTR_FRAME_SIZE
	.align		4
.L_10:
        /*0030*/ 	.byte	0x04, 0x11
        /*0032*/ 	.short	(.L_12 - .L_11)
	.align		4
.L_11:
        /*0034*/ 	.word	index@(matmul_kernel)
        /*0038*/ 	.word	0x00000000


	//----- nvinfo : EIATTR_MIN_STACK_SIZE
	.align		4
.L_12:
        /*003c*/ 	.byte	0x04, 0x12
        /*003e*/ 	.short	(.L_14 - .L_13)
	.align		4
.L_13:
        /*0040*/ 	.word	index@(matmul_kernel)
        /*0044*/ 	.word	0x00000000
.L_14:


//--------------------- .nv.info.matmul_kernel    --------------------------
	.section	.nv.info.matmul_kernel,"",@"SHT_CUDA_INFO"
	.sectionflags	@""
	.align	4


	//----- nvinfo : EIATTR_CUDA_API_VERSION
	.align		4
        /*0000*/ 	.byte	0x04, 0x37
        /*0002*/ 	.short	(.L_16 - .L_15)
.L_15:
        /*0004*/ 	.word	0x00000081


	//----- nvinfo : EIATTR_KPARAM_INFO
	.align		4
.L_16:
        /*0008*/ 	.byte	0x04, 0x17
        /*000a*/ 	.short	(.L_18 - .L_17)
.L_17:
        /*000c*/ 	.word	0x00000000
        /*0010*/ 	.short	0x000d
        /*0012*/ 	.short	0x0048
        /*0014*/ 	.byte	0x00, 0xf4, 0x21, 0x00


	//----- nvinfo : EIATTR_KPARAM_INFO
	.align		4
.L_18:
        /*0018*/ 	.byte	0x04, 0x17
        /*001a*/ 	.short	(.L_20 - .L_19)
.L_19:
        /*001c*/ 	.word	0x00000000
        /*0020*/ 	.short	0x000c
        /*0022*/ 	.short	0x0040
        /*0024*/ 	.byte	0x00, 0xf4, 0x21, 0x00


	//----- nvinfo : EIATTR_KPARAM_INFO
	.align		4
.L_20:
        /*0028*/ 	.byte	0x04, 0x17
        /*002a*/ 	.short	(.L_22 - .L_21)
.L_21:
        /*002c*/ 	.word	0x00000000
        /*0030*/ 	.short	0x000b
        /*0032*/ 	.short	0x0038
        /*0034*/ 	.byte	0x00, 0xf0, 0x11, 0x00


	//----- nvinfo : EIATTR_KPARAM_INFO
	.align		4
.L_22:
        /*0038*/ 	.byte	0x04, 0x17
        /*003a*/ 	.short	(.L_24 - .L_23)
.L_23:
        /*003c*/ 	.word	0x00000000
        /*0040*/ 	.short	0x000a
        /*0042*/ 	.short	0x0034
        /*0044*/ 	.byte	0x00, 0xf0, 0x11, 0x00


	//----- nvinfo : EIATTR_KPARAM_INFO
	.align		4
.L_24:
        /*0048*/ 	.byte	0x04, 0x17
        /*004a*/ 	.short	(.L_26 - .L_25)
.L_25:
        /*004c*/ 	.word	0x00000000
        /*0050*/ 	.short	0x0009
        /*0052*/ 	.short	0x0030
        /*0054*/ 	.byte	0x00, 0xf0, 0x11, 0x00


	//----- nvinfo : EIATTR_KPARAM_INFO
	.align		4
.L_26:
        /*0058*/ 	.byte	0x04, 0x17
        /*005a*/ 	.short	(.L_28 - .L_27)
.L_27:
        /*005c*/ 	.word	0x00000000
        /*0060*/ 	.short	0x0008
        /*0062*/ 	.short	0x002c
        /*0064*/ 	.byte	0x00, 0xf0, 0x11, 0x00


	//----- nvinfo : EIATTR_KPARAM_INFO
	.align		4
.L_28:
        /*0068*/ 	.byte	0x04, 0x17
        /*006a*/ 	.short	(.L_30 - .L_29)
.L_29:
        /*006c*/ 	.word	0x00000000
        /*0070*/ 	.short	0x0007
        /*0072*/ 	.short	0x0028
        /*0074*/ 	.byte	0x00, 0xf0, 0x11, 0x00


	//----- nvinfo : EIATTR_KPARAM_INFO
	.align		4
.L_30:
        /*0078*/ 	.byte	0x04, 0x17
        /*007a*/ 	.short	(.L_32 - .L_31)
.L_31:
        /*007c*/ 	.word	0x00000000
        /*0080*/ 	.short	0x0006
        /*0082*/ 	.short	0x0024
        /*0084*/ 	.byte	0x00, 0xf0, 0x11, 0x00


	//----- nvinfo : EIATTR_KPARAM_INFO
	.align		4
.L_32:
        /*0088*/ 	.byte	0x04, 0x17
        /*008a*/ 	.short	(.L_34 - .L_33)
.L_33:
        /*008c*/ 	.word	0x00000000
        /*0090*/ 	.short	0x0005
        /*0092*/ 	.short	0x0020
        /*0094*/ 	.byte	0x00, 0xf0, 0x11, 0x00


	//----- nvinfo : EIATTR_KPARAM_INFO
	.align		4
.L_34:
        /*0098*/ 	.byte	0x04, 0x17
        /*009a*/ 	.short	(.L_36 - .L_35)
.L_35:
        /*009c*/ 	.word	0x00000000
        /*00a0*/ 	.short	0x0004
        /*00a2*/ 	.short	0x001c
        /*00a4*/ 	.byte	0x00, 0xf0, 0x11, 0x00


	//----- nvinfo : EIATTR_KPARAM_INFO
	.align		4
.L_36:
        /*00a8*/ 	.byte	0x04, 0x17
        /*00aa*/ 	.short	(.L_38 - .L_37)
.L_37:
        /*00ac*/ 	.word	0x00000000
        /*00b0*/ 	.short	0x0003
        /*00b2*/ 	.short	0x0018
        /*00b4*/ 	.byte	0x00, 0xf0, 0x11, 0x00


	//----- nvinfo : EIATTR_KPARAM_INFO
	.align		4
.L_38:
        /*00b8*/ 	.byte	0x04, 0x17
        /*00ba*/ 	.short	(.L_40 - .L_39)
.L_39:
        /*00bc*/ 	.word	0x00000000
        /*00c0*/ 	.short	0x0002
        /*00c2*/ 	.short	0x0010
        /*00c4*/ 	.byte	0x00, 0xf4, 0x21, 0x00


	//----- nvinfo : EIATTR_KPARAM_INFO
	.align		4
.L_40:
        /*00c8*/ 	.byte	0x04, 0x17
        /*00ca*/ 	.short	(.L_42 - .L_41)
.L_41:
        /*00cc*/ 	.word	0x00000000
        /*00d0*/ 	.short	0x0001
        /*00d2*/ 	.short	0x0008
        /*00d4*/ 	.byte	0x00, 0xf4, 0x21, 0x00


	//----- nvinfo : EIATTR_KPARAM_INFO
	.align		4
.L_42:
        /*00d8*/ 	.byte	0x04, 0x17
        /*00da*/ 	.short	(.L_44 - .L_43)
.L_43:
        /*00dc*/ 	.word	0x00000000
        /*00e0*/ 	.short	0x0000
        /*00e2*/ 	.short	0x0000
        /*00e4*/ 	.byte	0x00, 0xf4, 0x21, 0x00


	//----- nvinfo : EIATTR_AT_ENTRY_FRAGMENTS
	.align		4
.L_44:
        /*00e8*/ 	.byte	0x04, 0x4f
        /*00ea*/ 	.short	(.L_46 - .L_45)


	//   ....[0]....
.L_45:
        /*00ec*/ 	.word	0x00000004


	//----- nvinfo : EIATTR_RESERVED_SMEM_USED
	.align		4
.L_46:
        /*00f0*/ 	.byte	0x01, 0x41
	.zero		2


	//----- nvinfo : EIATTR_SPARSE_MMA_MASK
	.align		4
        /*00f4*/ 	.byte	0x03, 0x50
        /*00f6*/ 	.short	0x0000


	//----- nvinfo : EIATTR_TCGEN05_1CTA_USED
	.align		4
        /*00f8*/ 	.byte	0x01, 0x51
	.zero		2


	//----- nvinfo : EIATTR_MAXREG_COUNT
	.align		4
        /*00fc*/ 	.byte	0x03, 0x1b
        /*00fe*/ 	.short	0x00ff


	//----- nvinfo : EIATTR_NUM_BARRIERS
	.align		4
        /*0100*/ 	.byte	0x02, 0x4c
        /*0102*/ 	.byte	0x01
	.zero		1


	//----- nvinfo : EIATTR_INT_WARP_WIDE_INSTR_OFFSETS
	.align		4
        /*0104*/ 	.byte	0x04, 0x31
        /*0106*/ 	.short	(.L_48 - .L_47)


	//   ....[0]....
.L_47:
        /*0108*/ 	.word	0x00002c10


	//   ....[1]....
        /*010c*/ 	.word	0x00003070


	//   ....[2]....
        /*0110*/ 	.word	0x000032c0


	//   ....[3]....
        /*0114*/ 	.word	0x00009aa0


	//   ....[4]....
        /*0118*/ 	.word	0x00009af0


	//----- nvinfo : EIATTR_COOP_GROUP_MASK_REGIDS
	.align		4
.L_48:
        /*011c*/ 	.byte	0x04, 0x29
        /*011e*/ 	.short	(.L_50 - .L_49)


	//   ....[0]....
.L_49:
        /*0120*/ 	.word	0xffffffff


	//   ....[1]....
        /*0124*/ 	.word	0xffffffff


	//   ....[2]....
        /*0128*/ 	.word	0xffffffff


	//   ....[3]....
        /*012c*/ 	.word	0xffffffff


	//----- nvinfo : EIATTR_COOP_GROUP_INSTR_OFFSETS
	.align		4
.L_50:
        /*0130*/ 	.byte	0x04, 0x28
        /*0132*/ 	.short	(.L_52 - .L_51)


	//   ....[0]....
.L_51:
        /*0134*/ 	.word	0x00000060


	//   ....[1]....
        /*0138*/ 	.word	0x00000320


	//   ....[2]....
        /*013c*/ 	.word	0x00009930


	//   ....[3]....
        /*0140*/ 	.word	0x00009ba0


	//----- nvinfo : EIATTR_VRC_CTA_INIT_COUNT
	.align		4
.L_52:
        /*0144*/ 	.byte	0x02, 0x4a
        /*0146*/ 	.byte	0x80
	.zero		1


	//----- nvinfo : EIATTR_MBARRIER_INSTR_OFFSETS
	.align		4
        /*0148*/ 	.byte	0x04, 0x39
        /*014a*/ 	.short	(.L_54 - .L_53)


	//   ....[0]....
.L_53:
        /*014c*/ 	.word	0x00003370
        /*0150*/ 	.word	0x000000ff
        /*0154*/ 	.word	0x00000000
        /*0158*/ 	.short	0x0100
        /*015a*/ 	.byte	0x0a
	.zero		1


	//   ....[1]....
        /*015c*/ 	.word	0x00003460
        /*0160*/ 	.word	0x000000ff
        /*0164*/ 	.word	0x00010008
        /*0168*/ 	.short	0x0100
        /*016a*/ 	.byte	0x0c
	.zero		1


	//   ....[2]....
        /*016c*/ 	.word	0x00006cb0
        /*0170*/ 	.word	0x000000ff
        /*0174*/ 	.word	0x00000000
        /*0178*/ 	.short	0x010a
        /*017a*/ 	.byte	0x11
	.zero		1


	//   ....[3]....
        /*017c*/ 	.word	0x000089e0
        /*0180*/ 	.word	0x000000ff
        /*0184*/ 	.word	0x00000000
        /*0188*/ 	.short	0x010a
        /*018a*/ 	.byte	0x0a
	.zero		1


	//   ....[4]....
        /*018c*/ 	.word	0x00008a60
        /*0190*/ 	.word	0x000000ff
        /*0194*/ 	.word	0x00010000
        /*0198*/ 	.short	0x0108
        /*019a*/ 	.byte	0x0c
	.zero		1


	//   ....[5]....
        /*019c*/ 	.word	0x00008b60
        /*01a0*/ 	.word	0x000000ff
        /*01a4*/ 	.word	0x00010008
        /*01a8*/ 	.short	0x0108
        /*01aa*/ 	.byte	0x0c
	.zero		1


	//   ....[6]....
        /*01ac*/ 	.word	0x00009bc0
        /*01b0*/ 	.word	0x000000ff
        /*01b4*/ 	.word	0x00000000
        /*01b8*/ 	.short	0x010a
        /*01ba*/ 	.byte	0x11
	.zero		1


	//   ....[7]....
        /*01bc*/ 	.word	0x00009bf0
        /*01c0*/ 	.word	0x000000ff
        /*01c4*/ 	.word	0x00000000
        /*01c8*/ 	.short	0x010a
        /*01ca*/ 	.byte	0x0a
	.zero		1


	//----- nvinfo : EIATTR_NUM_MBARRIERS
	.align		4
.L_54:
        /*01cc*/ 	.byte	0x03, 0x38
        /*01ce*/ 	.short	0x0002


	//----- nvinfo : EIATTR_EXIT_INSTR_OFFSETS
	.align		4
        /*01d0*/ 	.byte	0x04, 0x1c
        /*01d2*/ 	.short	(.L_56 - .L_55)


	//   ....[0]....
.L_55:
        /*01d4*/ 	.word	0x00009bb0


	//----- nvinfo : EIATTR_REQNTID
	.align		4
.L_56:
        /*01d8*/ 	.byte	0x04, 0x10
        /*01da*/ 	.short	(.L_58 - .L_57)
.L_57:
        /*01dc*/ 	.word	0x00000080
        /*01e0*/ 	.word	0x00000001
        /*01e4*/ 	.word	0x00000001


	//----- nvinfo : EIATTR_CRS_STACK_SIZE
	.align		4
.L_58:
        /*01e8*/ 	.byte	0x04, 0x1e
        /*01ea*/ 	.short	(.L_60 - .L_59)
.L_59:
        /*01ec*/ 	.word	0x00000000


	//----- nvinfo : EIATTR_CBANK_PARAM_SIZE
	.align		4
.L_60:
        /*01f0*/ 	.byte	0x03, 0x19
        /*01f2*/ 	.short	0x0050


	//----- nvinfo : EIATTR_PARAM_CBANK
	.align		4
        /*01f4*/ 	.byte	0x04, 0x0a
        /*01f6*/ 	.short	(.L_62 - .L_61)
	.align		4
.L_61:
        /*01f8*/ 	.word	index@(.nv.constant0.matmul_kernel)
        /*01fc*/ 	.short	0x0380
        /*01fe*/ 	.short	0x0050


	//----- nvinfo : EIATTR_SW_WAR
	.align		4
.L_62:
        /*0200*/ 	.byte	0x04, 0x36
        /*0202*/ 	.short	(.L_64 - .L_63)
.L_63:
        /*0204*/ 	.word	0x00000008
.L_64:


//--------------------- .nv.compat                --------------------------
	.section	.nv.compat,"",@"SHT_CUDA_COMPAT_INFO"
	.align	4
        /*0000*/ 	.byte	0x02, 0x02, 0x02, 0x00, 0x02, 0x05, 0x05, 0x00, 0x02, 0x03, 0x00, 0x00, 0x02, 0x06, 0x01, 0x00


//--------------------- .nv.callgraph             --------------------------
	.section	.nv.callgraph,"",@"SHT_CUDA_CALLGRAPH"
	.align	4
	.sectionentsize	8
	.align		4
        /*0000*/ 	.word	0x00000000
	.align		4
        /*0004*/ 	.word	0xffffffff
	.align		4
        /*0008*/ 	.word	0x00000000
	.align		4
        /*000c*/ 	.word	0xfffffffe
	.align		4
        /*0010*/ 	.word	0x00000000
	.align		4
        /*0014*/ 	.word	0xfffffffd
	.align		4
        /*0018*/ 	.word	0x00000000
	.align		4
        /*001c*/ 	.word	0xfffffffc


//--------------------- .text.matmul_kernel       --------------------------
	.section	.text.matmul_kernel,"ax",@progbits
	.align	128
        .global         matmul_kernel
        .type           matmul_kernel,@function
        .size           matmul_kernel,(.L_x_20 - matmul_kernel)
        .other          matmul_kernel,@"STO_CUDA_ENTRY STV_DEFAULT"
matmul_kernel:
.text.matmul_kernel:
[----:B------:R-:W1:Y:S01]  /*0000*/  LDC R1, c[0x0][0x37c] ;  /* 0x0000df00ff017b82 */ /* 0x000e620000000800 */
[----:B------:R-:W2:Y:S02]  /*0010*/  S2R R0, SR_TID.X ;  /* 0x0000000000007919 */ /* 0x000ea40000002100 */
[----:B--2---:R-:W-:-:S13]  /*0020*/  ISETP.GE.U32.AND P0, PT, R0, 0x20, PT ;  /* 0x000000200000780c */ /* 0x004fda0003f06070 */
[----:B------:R-:W-:Y:S02]  /*0030*/  VOTEU.ANY UP0, P0 ;  /* 0x0000000000ff7886 */ /* 0x000fe40000000100 */
[----:B-1----:R-:W-:Y:S05]  /*0040*/  BRA.U UP0, `(.L_x_0) ;  /* 0x0000000100b87547 */ /* 0x002fea000b800000 */
[----:B------:R-:W1:Y:S01]  /*0050*/  S2UR UR6, SR_CgaCtaId ;  /* 0x00000000000679c3 */ /* 0x000e620000008800 */
[----:B------:R-:W-:Y:S01]  /*0060*/  NOP ;  /* 0x0000000000007918 */ /* 0x000fe20000000000 */
[----:B------:R-:W-:Y:S02]  /*0070*/  UMOV UR4, 0x40 ;  /* 0x0000004000047882 */ /* 0x000fe40000000000 */
[----:B-1----:R-:W-:-:S09]  /*0080*/  ULEA UR4, UR6, UR4, 0x18 ;  /* 0x0000000406047291 */ /* 0x002fd2000f8ec0ff */
[----:B------:R-:W1:Y:S01]  /*0090*/  LDS.U8 R0, [UR4] ;  /* 0x00000004ff007984 */ /* 0x000e620008000000 */
[----:B------:R-:W-:Y:S02]  /*00a0*/  UMOV UR4, 0x400 ;  /* 0x0000040000047882 */ /* 0x000fe40000000000 */
[----:B------:R-:W-:Y:S01]  /*00b0*/  ULEA UR4, UR6, UR4, 0x18 ;  /* 0x0000000406047291 */ /* 0x000fe2000f8ec0ff */
[----:B-1----:R-:W-:-:S13]  /*00c0*/  ISETP.NE.AND P0, PT, R0, RZ, PT ;  /* 0x000000ff0000720c */ /* 0x002fda0003f05270 */
[----:B------:R-:W-:Y:S05]  /*00d0*/  @P0 BRA `(.L_x_1) ;  /* 0x00000000007c0947 */ /* 0x000fea0003800000 */
[----:B------:R-:W-:-:S13]  /*00e0*/  ELECT P0, URZ, PT ;  /* 0x0000000000ff782f */ /* 0x000fda0003800000 */
[----:B------:R-:W-:Y:S05]  /*00f0*/  @!P0 BRA `(.L_x_2) ;  /* 0x0000000000848947 */ /* 0x000fea0003800000 */
[----:B------:R-:W-:Y:S01]  /*0100*/  UMOV UR5, 0x2 ;  /* 0x0000000200057882 */ /* 0x000fe20000000000 */
[----:B------:R-:W-:Y:S02]  /*0110*/  IMAD.MOV.U32 R4, RZ, RZ, 0x1 ;  /* 0x00000001ff047424 */ /* 0x000fe400078e00ff */
[----:B------:R-:W-:Y:S02]  /*0120*/  IMAD.MOV.U32 R5, RZ, RZ, 0x3 ;  /* 0x00000003ff057424 */ /* 0x000fe400078e00ff */
[----:B------:R-:W-:Y:S04]  /*0130*/  DEPBAR.LE SB1, 0x36 ;  /* 0x00009d800000791a */ /* 0x000fe80000000000 */
[----:B------:R-:W1:Y:S02]  /*0140*/  UTCATOMSWS.FIND_AND_SET.ALIGN UP1, UR5, UR5 ;  /* 0x00000005000575e3 */ /* 0x000e640008020800 */
[----:B-1----:R-:W-:-:S04]  /*0150*/  PLOP3.LUT P0, PT, PT, PT, UP1, 0x80, 0x8 ;  /* 0x000000000008781c */ /* 0x002fc80003f0f018 */
[----:B------:R-:W-:-:S04]  /*0160*/  SEL R0, RZ, 0xffffffff, !P0 ;  /* 0xffffffffff007807 */ /* 0x000fc80004000000 */
[----:B------:R-:W-:Y:S01]  /*0170*/  ISETP.NE.AND P0, PT, R0, RZ, PT ;  /* 0x000000ff0000720c */ /* 0x000fe20003f05270 */
[----:B------:R-:W-:-:S12]  /*0180*/  IMAD.U32 R0, RZ, RZ, UR5 ;  /* 0x00000005ff007e24 */ /* 0x000fd8000f8e00ff */
[----:B------:R-:W-:Y:S05]  /*0190*/  @P0 BRA `(.L_x_3) ;  /* 0x0000000000240947 */ /* 0x000fea0003800000 */
.L_x_4:
[----:B------:R-:W-:Y:S05]  /*01a0*/  NANOSLEEP 0x64 ;  /* 0x000000640000795d */ /* 0x000fea0003800000 */
[----:B------:R-:W-:-:S05]  /*01b0*/  UMOV UR5, 0x2 ;  /* 0x0000000200057882 */ /* 0x000fca0000000000 */
[----:B------:R-:W-:Y:S04]  /*01c0*/  DEPBAR.LE SB1, 0x36 ;  /* 0x00009d800000791a */ /* 0x000fe80000000000 */
[----:B------:R-:W1:Y:S02]  /*01d0*/  UTCATOMSWS.FIND_AND_SET.ALIGN UP1, UR5, UR5 ;  /* 0x00000005000575e3 */ /* 0x000e640008020800 */
[----:B-1----:R-:W-:-:S04]  /*01e0*/  PLOP3.LUT P0, PT, PT, PT, UP1, 0x80, 0x8 ;  /* 0x000000000008781c */ /* 0x002fc80003f0f018 */
[----:B------:R-:W-:-:S04]  /*01f0*/  SEL R0, RZ, 0xffffffff, !P0 ;  /* 0xffffffffff007807 */ /* 0x000fc80004000000 */
[----:B------:R-:W-:Y:S01]  /*0200*/  ISETP.NE.AND P0, PT, R0, RZ, PT ;  /* 0x000000ff0000720c */ /* 0x000fe20003f05270 */
[----:B------:R-:W-:-:S12]  /*0210*/  IMAD.U32 R0, RZ, RZ, UR5 ;  /* 0x00000005ff007e24 */ /* 0x000fd8000f8e00ff */
[----:B------:R-:W-:Y:S05]  /*0220*/  @!P0 BRA `(.L_x_4) ;  /* 0xfffffffc00dc8947 */ /* 0x000fea000383ffff */
.L_x_3:
[C---:B------:R-:W-:Y:S01]  /*0230*/  VIADD R3, R0.reuse, 0x10 ;  /* 0x0000001000037836 */ /* 0x040fe20000000000 */
[----:B------:R-:W-:Y:S01]  /*0240*/  UMOV UR5, 0x50 ;  /* 0x0000005000057882 */ /* 0x000fe20000000000 */
[----:B------:R-:W-:Y:S01]  /*0250*/  SHF.L.U32 R2, R5, R0, RZ ;  /* 0x0000000005027219 */ /* 0x000fe200000006ff */
[----:B------:R-:W-:Y:S01]  /*0260*/  ULEA UR5, UR6, UR5, 0x18 ;  /* 0x0000000506057291 */ /* 0x000fe2000f8ec0ff */
[----:B------:R-:W-:Y:S01]  /*0270*/  IMAD.SHL.U32 R0, R0, 0x20, RZ ;  /* 0x0000002000007824 */ /* 0x000fe200078e00ff */
[----:B------:R-:W-:-:S04]  /*0280*/  SHF.L.U32 R3, R4, R3, RZ ;  /* 0x0000000304037219 */ /* 0x000fc800000006ff */
[----:B------:R-:W-:-:S05]  /*0290*/  LOP3.LUT R2, R3, R2, RZ, 0xfc, !PT ;  /* 0x0000000203027212 */ /* 0x000fca00078efcff */
[----:B------:R1:W-:Y:S04]  /*02a0*/  ATOMS.OR RZ, [UR5], R2 ;  /* 0x00000002ffff798c */ /* 0x0003e8000b000005 */
[----:B------:R1:W-:Y:S01]  /*02b0*/  STS [UR4], R0 ;  /* 0x00000000ff007988 */ /* 0x0003e20008000804 */
[----:B------:R-:W-:Y:S05]  /*02c0*/  BRA `(.L_x_2) ;  /* 0x0000000000107947 */ /* 0x000fea0003800000 */
.L_x_1:
[----:B------:R-:W-:Y:S01]  /*02d0*/  IMAD.MOV.U32 R0, RZ, RZ, -0x1 ;  /* 0xffffffffff007424 */ /* 0x000fe200078e00ff */
[----:B------:R-:W-:-:S04]  /*02e0*/  MOV R2, 0x310 ;  /* 0x0000031000027802 */ /* 0x000fc80000000f00 */
[----:B------:R1:W-:Y:S03]  /*02f0*/  STS [UR4], R0 ;  /* 0x00000000ff007988 */ /* 0x0003e60008000804 */
[----:B-1----:R-:W-:Y:S05]  /*0300*/  CALL.REL.NOINC `($__internal_1_$__cuda_sm10x_tcgen05_guardrail_trap_phase_invalid_during_alloc) ;  /* 0x0000009800507944 */ /* 0x002fea0003c00000 */
.L_x_2:
[----:B------:R-:W-:Y:S05]  /*0310*/  WARPSYNC.ALL ;  /* 0x0000000000007948 */ /* 0x000fea0003800000 */
[----:B------:R-:W-:Y:S01]  /*0320*/  NOP ;  /* 0x0000000000007918 */ /* 0x000fe20000000000 */
.L_x_0:
[----:B------:R-:W2:Y:S01]  /*0330*/  LDC.64 R34, c[0x0][0x398] ;  /* 0x0000e600ff227b82 */ /* 0x000ea20000000a00 */
[----:B------:R-:W3:Y:S01]  /*0340*/  S2R R5, SR_CTAID.X ;  /* 0x0000000000057919 */ /* 0x000ee20000002500 */
[----:B------:R-:W4:Y:S01]  /*0350*/  LDCU UR16, c[0x0][0x3a0] ;  /* 0x00007400ff1077ac */ /* 0x000f220008000800 */
[----:B------:R-:W5:Y:S01]  /*0360*/  S2R R205, SR_TID.X ;  /* 0x0000000000cd7919 */ /* 0x000f620000002100 */
[----:B------:R-:W1:Y:S04]  /*0370*/  LDCU.128 UR20, c[0x0][0x380] ;  /* 0x00007000ff1477ac */ /* 0x000e680008000c00 */
[----:B------:R-:W1:Y:S01]  /*0380*/  LDC.64 R116, c[0x0][0x3a8] ;  /* 0x0000ea00ff747b82 */ /* 0x000e620000000a00 */
[----:B------:R-:W-:Y:S01]  /*0390*/  UMOV UR12, 0x400 ;  /* 0x00000400000c7882 */ /* 0x000fe20000000000 */
[----:B------:R-:W1:Y:S01]  /*03a0*/  LDCU UR13, c[0x0][0x3b0] ;  /* 0x00007600ff0d77ac */ /* 0x000e620008000800 */
[----:B------:R-:W-:-:S05]  /*03b0*/  UMOV UR8, 0x1 ;  /* 0x0000000100087882 */ /* 0x000fca0000000000 */
[----:B------:R-:W1:Y:S01]  /*03c0*/  S2UR UR5, SR_CgaCtaId ;  /* 0x00000000000579c3 */ /* 0x000e620000008800 */
[----:B------:R-:W1:Y:S01]  /*03d0*/  LDCU.64 UR40, c[0x0][0x358] ;  /* 0x00006b00ff2877ac */ /* 0x000e620008000a00 */
[----:B----4-:R-:W-:Y:S01]  /*03e0*/  UIADD3 UR7, UPT, UPT, UR16, 0x3f, URZ ;  /* 0x0000003f10077890 */ /* 0x010fe2000fffe0ff */
[----:B-12---:R-:W-:Y:S01]  /*03f0*/  VIADD R0, R35, 0x3f ;  /* 0x0000003f23007836 */ /* 0x006fe20000000000 */
[----:B------:R-:W-:Y:S02]  /*0400*/  IABS R15, R34 ;  /* 0x00000022000f7213 */ /* 0x000fe40000000000 */
[----:B------:R-:W-:Y:S01]  /*0410*/  UISETP.GT.AND UP1, UPT, UR7, 0x3f, UPT ;  /* 0x0000003f0700788c */ /* 0x000fe2000bf24270 */
[----:B------:R-:W-:Y:S02]  /*0420*/  ISETP.NE.AND P3, PT, R34, RZ, PT ;  /* 0x000000ff2200720c */ /* 0x000fe40003f65270 */
[----:B------:R-:W-:Y:S01]  /*0430*/  SHF.R.S32.HI R3, RZ, 0x1f, R0 ;  /* 0x0000001fff037819 */ /* 0x000fe20000011400 */
[----:B------:R-:W-:Y:S01]  /*0440*/  USEL UR4, URZ, 0x4, !UP1 ;  /* 0x00000004ff047887 */ /* 0x000fe2000c800000 */
[----:B------:R-:W-:-:S02]  /*0450*/  LOP3.LUT R194, RZ, R35, RZ, 0x33, !PT ;  /* 0x00000023ffc27212 */ /* 0x000fc400078e33ff */
[----:B------:R-:W-:Y:S02]  /*0460*/  LEA.HI R3, R3, R0, RZ, 0x6 ;  /* 0x0000000003037211 */ /* 0x000fe400078f30ff */
[----:B---3--:R-:W-:Y:S01]  /*0470*/  IABS R8, R5 ;  /* 0x0000000500087213 */ /* 0x008fe20000000000 */
[----:B------:R-:W-:Y:S01]  /*0480*/  IMAD.U32 R19, RZ, RZ, UR4 ;  /* 0x00000004ff137e24 */ /* 0x000fe2000f8e00ff */
[----:B------:R-:W-:Y:S02]  /*0490*/  SHF.R.S32.HI R3, RZ, 0x6, R3 ;  /* 0x00000006ff037819 */ /* 0x000fe40000011403 */
[C---:B-----5:R-:W-:Y:S01]  /*04a0*/  LOP3.LUT R11, R205.reuse, 0x40, RZ, 0xc0, !PT ;  /* 0x00000040cd0b7812 */ /* 0x060fe200078ec0ff */
[----:B------:R-:W-:Y:S01]  /*04b0*/  ULEA UR12, UR5, UR12, 0x18 ;  /* 0x0000000c050c7291 */ /* 0x000fe2000f8ec0ff */
[----:B------:R-:W-:Y:S01]  /*04c0*/  LOP3.LUT R206, R205, 0x3f, RZ, 0xc0, !PT ;  /* 0x0000003fcdce7812 */ /* 0x000fe200078ec0ff */
[----:B------:R-:W-:Y:S01]  /*04d0*/  IMAD.SHL.U32 R4, R3, 0x8, RZ ;  /* 0x0000000803047824 */ /* 0x000fe200078e00ff */
[----:B------:R-:W1:Y:S03]  /*04e0*/  LDCU UR4, c[0x0][0x3a4] ;  /* 0x00007480ff0477ac */ /* 0x000e660008000800 */
[----:B------:R-:W-:Y:S01]  /*04f0*/  IMAD R28, R206, R117, RZ ;  /* 0x00000075ce1c7224 */ /* 0x000fe200078e02ff */
[-C--:B------:R-:W-:Y:S01]  /*0500*/  IABS R7, R4.reuse ;  /* 0x0000000400077213 */ /* 0x080fe20000000000 */
[----:B------:R-:W-:Y:S01]  /*0510*/  UIADD3 UR10, UPT, UPT, UR12, 0x10000, URZ ;  /* 0x000100000c0a7890 */ /* 0x000fe2000fffe0ff */
[----:B------:R-:W-:-:S02]  /*0520*/  IABS R10, R4 ;  /* 0x00000004000a7213 */ /* 0x000fc40000000000 */
[----:B------:R-:W2:Y:S08]  /*0530*/  I2F.RP R0, R7 ;  /* 0x0000000700007306 */ /* 0x000eb00000209400 */
[----:B--2---:R-:W2:Y:S02]  /*0540*/  MUFU.RCP R0, R0 ;  /* 0x0000000000007308 */ /* 0x004ea40000001000 */
[----:B--2---:R-:W-:-:S02]  /*0550*/  VIADD R2, R0, 0xffffffe ;  /* 0x0ffffffe00027836 */ /* 0x004fc40000000000 */
[----:B------:R-:W-:Y:S01]  /*0560*/  IMAD.MOV R0, RZ, RZ, -R10 ;  /* 0x000000ffff007224 */ /* 0x000fe200078e0a0a */
[----:B------:R-:W-:-:S03]  /*0570*/  IABS R10, R35 ;  /* 0x00000023000a7213 */ /* 0x000fc60000000000 */
[----:B------:R2:W3:Y:S02]  /*0580*/  F2I.FTZ.U32.TRUNC.NTZ R3, R2 ;  /* 0x0000000200037305 */ /* 0x0004e4000021f000 */
[----:B--2---:R-:W-:Y:S02]  /*0590*/  IMAD.MOV.U32 R2, RZ, RZ, RZ ;  /* 0x000000ffff027224 */ /* 0x004fe400078e00ff */
[----:B---3--:R-:W-:-:S04]  /*05a0*/  IMAD.MOV R6, RZ, RZ, -R3 ;  /* 0x000000ffff067224 */ /* 0x008fc800078e0a03 */
[----:B------:R-:W-:Y:S02]  /*05b0*/  IMAD R9, R6, R7, RZ ;  /* 0x0000000706097224 */ /* 0x000fe400078e02ff */
[----:B------:R-:W-:Y:S02]  /*05c0*/  IMAD.MOV.U32 R6, RZ, RZ, R8 ;  /* 0x000000ffff067224 */ /* 0x000fe400078e0008 */
[----:B------:R-:W-:-:S06]  /*05d0*/  IMAD.HI.U32 R3, R3, R9, R2 ;  /* 0x0000000903037227 */ /* 0x000fcc00078e0002 */
[----:B------:R-:W-:-:S04]  /*05e0*/  IMAD.HI.U32 R3, R3, R6, RZ ;  /* 0x0000000603037227 */ /* 0x000fc800078e00ff */
[----:B------:R-:W-:Y:S01]  /*05f0*/  IMAD R0, R3, R0, R6 ;  /* 0x0000000003007224 */ /* 0x000fe200078e0206 */
[----:B------:R-:W-:Y:S04]  /*0600*/  BAR.SYNC.DEFER_BLOCKING 0x0 ;  /* 0x0000000000007b1d */ /* 0x000fe80000010000 */
[----:B------:R-:W-:-:S13]  /*0610*/  ISETP.GT.U32.AND P1, PT, R7, R0, PT ;  /* 0x000000000700720c */ /* 0x000fda0003f24070 */
[----:B------:R-:W-:Y:S02]  /*0620*/  @!P1 IMAD.IADD R0, R0, 0x1, -R7 ;  /* 0x0000000100009824 */ /* 0x000fe400078e0a07 */
[----:B------:R-:W-:Y:S01]  /*0630*/  @!P1 VIADD R3, R3, 0x1 ;  /* 0x0000000103039836 */ /* 0x000fe20000000000 */
[----:B------:R-:W-:Y:S02]  /*0640*/  ISETP.NE.AND P1, PT, R4, RZ, PT ;  /* 0x000000ff0400720c */ /* 0x000fe40003f25270 */
[----:B------:R-:W-:Y:S02]  /*0650*/  ISETP.GE.U32.AND P0, PT, R0, R7, PT ;  /* 0x000000070000720c */ /* 0x000fe40003f06070 */
[----:B------:R-:W-:-:S04]  /*0660*/  LOP3.LUT R0, R5, R4, RZ, 0x3c, !PT ;  /* 0x0000000405007212 */ /* 0x000fc800078e3cff */
[----:B------:R-:W-:Y:S01]  /*0670*/  ISETP.GE.AND P2, PT, R0, RZ, PT ;  /* 0x000000ff0000720c */ /* 0x000fe20003f46270 */
[----:B------:R-:W-:-:S06]  /*0680*/  VIADD R0, R34, 0x3f ;  /* 0x0000003f22007836 */ /* 0x000fcc0000000000 */
[----:B------:R-:W-:-:S04]  /*0690*/  @P0 VIADD R3, R3, 0x1 ;  /* 0x0000000103030836 */ /* 0x000fc80000000000 */
[----:B------:R-:W-:Y:S01]  /*06a0*/  IMAD.MOV.U32 R2, RZ, RZ, R3 ;  /* 0x000000ffff027224 */ /* 0x000fe200078e0003 */
[----:B------:R-:W-:-:S03]  /*06b0*/  SHF.R.S32.HI R3, RZ, 0x1f, R0 ;  /* 0x0000001fff037819 */ /* 0x000fc60000011400 */
[----:B------:R-:W-:Y:S01]  /*06c0*/  @!P2 IMAD.MOV R2, RZ, RZ, -R2 ;  /* 0x000000ffff02a224 */ /* 0x000fe200078e0a02 */
[----:B------:R-:W-:Y:S02]  /*06d0*/  @!P1 LOP3.LUT R2, RZ, R4, RZ, 0x33, !PT ;  /* 0x00000004ff029212 */ /* 0x000fe400078e33ff */
[----:B------:R-:W-:-:S03]  /*06e0*/  LEA.HI R3, R3, R0, RZ, 0x6 ;  /* 0x0000000003037211 */ /* 0x000fc600078f30ff */
[----:B------:R-:W-:Y:S02]  /*06f0*/  IMAD.SHL.U32 R8, R2, 0x8, RZ ;  /* 0x0000000802087824 */ /* 0x000fe400078e00ff */
[----:B------:R-:W-:-:S03]  /*0700*/  IMAD.MOV R2, RZ, RZ, -R2 ;  /* 0x000000ffff027224 */ /* 0x000fc600078e0a02 */
[----:B------:R-:W-:Y:S01]  /*0710*/  LEA.HI.SX32 R3, R3, -R8, 0x1a ;  /* 0x8000000803037211 */ /* 0x000fe200078fd2ff */
[----:B------:R-:W-:Y:S02]  /*0720*/  IMAD R14, R4, R2, R5 ;  /* 0x00000002040e7224 */ /* 0x000fe400078e0205 */
[----:B------:R-:W-:Y:S01]  /*0730*/  IMAD.MOV.U32 R2, RZ, RZ, RZ ;  /* 0x000000ffff027224 */ /* 0x000fe200078e00ff */
[----:B------:R-:W-:Y:S01]  /*0740*/  VIMNMX R13, PT, PT, R3, 0x8, PT ;  /* 0x00000008030d7848 */ /* 0x000fe20003fe0100 */
[----:B------:R-:W2:Y:S03]  /*0750*/  I2F.RP R5, R10 ;  /* 0x0000000a00057306 */ /* 0x000ea60000209400 */
[-C--:B------:R-:W-:Y:S02]  /*0760*/  IABS R7, R13.reuse ;  /* 0x0000000d00077213 */ /* 0x080fe40000000000 */
[----:B------:R-:W-:-:S03]  /*0770*/  IABS R4, R13 ;  /* 0x0000000d00047213 */ /* 0x000fc60000000000 */
[----:B------:R-:W3:Y:S08]  /*0780*/  I2F.RP R0, R7 ;  /* 0x0000000700007306 */ /* 0x000ef00000209400 */
[----:B--2---:R-:W-:Y:S08]  /*0790*/  MUFU.RCP R5, R5 ;  /* 0x0000000500057308 */ /* 0x004ff00000001000 */
[----:B---3--:R-:W2:Y:S02]  /*07a0*/  MUFU.RCP R0, R0 ;  /* 0x0000000000007308 */ /* 0x008ea40000001000 */
[----:B--2---:R-:W-:Y:S01]  /*07b0*/  VIADD R3, R0, 0xffffffe ;  /* 0x0ffffffe00037836 */ /* 0x004fe20000000000 */
[----:B------:R-:W-:-:S05]  /*07c0*/  IABS R0, R14 ;  /* 0x0000000e00007213 */ /* 0x000fca0000000000 */
[----:B------:R-:W2:Y:S02]  /*07d0*/  F2I.FTZ.U32.TRUNC.NTZ R3, R3 ;  /* 0x0000000300037305 */ /* 0x000ea4000021f000 */
[----:B--2---:R-:W-:-:S04]  /*07e0*/  IMAD.MOV R6, RZ, RZ, -R3 ;  /* 0x000000ffff067224 */ /* 0x004fc800078e0a03 */
[----:B------:R-:W-:Y:S02]  /*07f0*/  IMAD R9, R6, R7, RZ ;  /* 0x0000000706097224 */ /* 0x000fe400078e02ff */
[----:B------:R-:W-:Y:S01]  /*0800*/  VIADD R6, R5, 0xffffffe ;  /* 0x0ffffffe05067836 */ /* 0x000fe20000000000 */
[----:B------:R-:W-:Y:S01]  /*0810*/  SHF.R.U32.HI R5, RZ, 0x6, R205 ;  /* 0x00000006ff057819 */ /* 0x000fe200000116cd */
[----:B------:R-:W-:Y:S01]  /*0820*/  IMAD.HI.U32 R2, R3, R9, R2 ;  /* 0x0000000903027227 */ /* 0x000fe200078e0002 */
[----:B------:R-:W-:-:S03]  /*0830*/  SHF.R.U32.HI R9, RZ, 0x5, R205 ;  /* 0x00000005ff097819 */ /* 0x000fc600000116cd */
[----:B------:R-:W-:Y:S01]  /*0840*/  IMAD.MOV.U32 R3, RZ, RZ, R0 ;  /* 0x000000ffff037224 */ /* 0x000fe200078e0000 */
[----:B------:R-:W-:Y:S01]  /*0850*/  R2UR UR11, R9 ;  /* 0x00000000090b72ca */ /* 0x000fe200000e0000 */
[----:B------:R-:W-:Y:S02]  /*0860*/  IMAD.MOV R0, RZ, RZ, -R4 ;  /* 0x000000ffff007224 */ /* 0x000fe400078e0a04 */
[----:B------:R-:W-:Y:S01]  /*0870*/  IMAD.HI.U32 R2, R2, R3, RZ ;  /* 0x0000000302027227 */ /* 0x000fe200078e00ff */
[----:B------:R-:W2:Y:S03]  /*0880*/  I2F.RP R4, R15 ;  /* 0x0000000f00047306 */ /* 0x000ea60000209400 */
[----:B------:R-:W-:Y:S01]  /*0890*/  IMAD R0, R2, R0, R3 ;  /* 0x0000000002007224 */ /* 0x000fe200078e0203 */
[----:B------:R-:W-:-:S04]  /*08a0*/  LOP3.LUT R3, R14, R13, RZ, 0x3c, !PT ;  /* 0x0000000d0e037212 */ /* 0x000fc800078e3cff */
[----:B------:R-:W-:Y:S02]  /*08b0*/  ISETP.GT.U32.AND P1, PT, R7, R0, PT ;  /* 0x000000000700720c */ /* 0x000fe40003f24070 */
[----:B------:R-:W-:Y:S01]  /*08c0*/  ISETP.GE.AND P2, PT, R3, RZ, PT ;  /* 0x000000ff0300720c */ /* 0x000fe20003f46270 */
[----:B--2---:R-:W2:Y:S10]  /*08d0*/  MUFU.RCP R4, R4 ;  /* 0x0000000400047308 */ /* 0x004eb40000001000 */
[----:B------:R-:W-:-:S02]  /*08e0*/  @!P1 IMAD.IADD R0, R0, 0x1, -R7 ;  /* 0x0000000100009824 */ /* 0x000fc400078e0a07 */
[----:B------:R-:W-:Y:S01]  /*08f0*/  @!P1 VIADD R2, R2, 0x1 ;  /* 0x0000000102029836 */ /* 0x000fe20000000000 */
[----:B------:R-:W-:Y:S02]  /*0900*/  ISETP.NE.AND P1, PT, R13, RZ, PT ;  /* 0x000000ff0d00720c */ /* 0x000fe40003f25270 */
[----:B------:R-:W-:Y:S01]  /*0910*/  ISETP.GE.U32.AND P0, PT, R0, R7, PT ;  /* 0x000000070000720c */ /* 0x000fe20003f06070 */
[----:B------:R-:W-:Y:S01]  /*0920*/  IMAD.SHL.U32 R0, R205, 0x10, RZ ;  /* 0x00000010cd007824 */ /* 0x000fe200078e00ff */
[----:B------:R3:W4:Y:S01]  /*0930*/  F2I.FTZ.U32.TRUNC.NTZ R7, R6 ;  /* 0x0000000600077305 */ /* 0x000722000021f000 */
[----:B--2---:R-:W-:Y:S01]  /*0940*/  VIADD R3, R4, 0xffffffe ;  /* 0x0ffffffe04037836 */ /* 0x004fe20000000000 */
[----:B------:R-:W-:Y:S02]  /*0950*/  SGXT.U32 R4, R5, 0x1 ;  /* 0x000000010504781a */ /* 0x000fe40000000000 */
[----:B------:R-:W-:Y:S02]  /*0960*/  LOP3.LUT R0, R0, 0x70, RZ, 0xc0, !PT ;  /* 0x0000007000007812 */ /* 0x000fe400078ec0ff */
[----:B------:R-:W-:-:S02]  /*0970*/  LOP3.LUT R12, R4, 0x2, RZ, 0xfc, !PT ;  /* 0x00000002040c7812 */ /* 0x000fc400078efcff */
[----:B------:R-:W2:Y:S03]  /*0980*/  F2I.FTZ.U32.TRUNC.NTZ R3, R3 ;  /* 0x0000000300037305 */ /* 0x000ea6000021f000 */
[----:B------:R-:W-:Y:S01]  /*0990*/  @P0 VIADD R2, R2, 0x1 ;  /* 0x0000000102020836 */ /* 0x000fe20000000000 */
[C---:B------:R-:W-:Y:S01]  /*09a0*/  ISETP.GE.AND P0, PT, R4.reuse, UR16, PT ;  /* 0x0000001004007c0c */ /* 0x040fe2000bf06270 */
[----:B---3--:R-:W-:Y:S01]  /*09b0*/  IMAD.MOV.U32 R6, RZ, RZ, RZ ;  /* 0x000000ffff067224 */ /* 0x008fe200078e00ff */
[----:B------:R-:W-:Y:S01]  /*09c0*/  LEA.HI R11, R11, R0, RZ, 0x1c ;  /* 0x000000000b0b7211 */ /* 0x000fe200078fe0ff */
[----:B------:R-:W-:Y:S01]  /*09d0*/  IMAD.MOV.U32 R16, RZ, RZ, R2 ;  /* 0x000000ffff107224 */ /* 0x000fe200078e0002 */
[----:B------:R-:W-:Y:S01]  /*09e0*/  SEL R2, R19, RZ, !P0 ;  /* 0x000000ff13027207 */ /* 0x000fe20004000000 */
[----:B----4-:R-:W-:Y:S01]  /*09f0*/  IMAD.MOV R5, RZ, RZ, -R7 ;  /* 0x000000ffff057224 */ /* 0x010fe200078e0a07 */
[----:B------:R-:W-:Y:S01]  /*0a00*/  LOP3.LUT R18, R4, 0x22, RZ, 0xfc, !PT ;  /* 0x0000002204127812 */ /* 0x000fe200078efcff */
[----:B------:R-:W-:Y:S01]  /*0a10*/  @!P2 IMAD.MOV R16, RZ, RZ, -R16 ;  /* 0x000000ffff10a224 */ /* 0x000fe200078e0a10 */
[----:B------:R-:W-:Y:S01]  /*0a20*/  @!P1 LOP3.LUT R16, RZ, R13, RZ, 0x33, !PT ;  /* 0x0000000dff109212 */ /* 0x000fe200078e33ff */
[----:B------:R-:W-:Y:S01]  /*0a30*/  IMAD R5, R5, R10, RZ ;  /* 0x0000000a05057224 */ /* 0x000fe200078e02ff */
[----:B------:R-:W-:Y:S01]  /*0a40*/  ISETP.GE.AND P2, PT, R12, UR16, PT ;  /* 0x000000100c007c0c */ /* 0x000fe2000bf46270 */
[----:B------:R-:W-:Y:S01]  /*0a50*/  IMAD R11, R206, 0x80, R11 ;  /* 0x00000080ce0b7824 */ /* 0x000fe200078e020b */
[----:B------:R-:W-:Y:S01]  /*0a60*/  ISETP.NE.U32.AND P0, PT, R2, RZ, PT ;  /* 0x000000ff0200720c */ /* 0x000fe20003f05070 */
[----:B------:R-:W-:Y:S01]  /*0a70*/  IMAD.SHL.U32 R9, R16, 0x40, RZ ;  /* 0x0000004010097824 */ /* 0x000fe200078e00ff */
[----:B------:R-:W-:Y:S01]  /*0a80*/  SEL R2, R19, RZ, !P2 ;  /* 0x000000ff13027207 */ /* 0x000fe20005000000 */
[----:B--2---:R-:W-:Y:S01]  /*0a90*/  IMAD.MOV R0, RZ, RZ, -R3 ;  /* 0x000000ffff007224 */ /* 0x004fe200078e0a03 */
[----:B------:R-:W-:Y:S01]  /*0aa0*/  LOP3.LUT R20, R4, 0x20, RZ, 0xfc, !PT ;  /* 0x0000002004147812 */ /* 0x000fe200078efcff */
[----:B------:R-:W-:Y:S01]  /*0ab0*/  IMAD.HI.U32 R12, R7, R5, R6 ;  /* 0x00000005070c7227 */ /* 0x000fe200078e0006 */
[----:B------:R-:W-:-:S02]  /*0ac0*/  LOP3.LUT R230, R9, R4, RZ, 0xfc, !PT ;  /* 0x0000000409e67212 */ /* 0x000fc400078efcff */
[----:B------:R-:W-:Y:S01]  /*0ad0*/  ISETP.NE.U32.AND P1, PT, R2, RZ, PT ;  /* 0x000000ff0200720c */ /* 0x000fe20003f25070 */
[----:B------:R-:W-:Y:S01]  /*0ae0*/  IMAD R5, R0, R15, RZ ;  /* 0x0000000f00057224 */ /* 0x000fe200078e02ff */
[----:B------:R-:W-:Y:S01]  /*0af0*/  IABS R17, R230 ;  /* 0x000000e600117213 */ /* 0x000fe20000000000 */
[----:B------:R-:W-:Y:S01]  /*0b00*/  IMAD.MOV.U32 R2, RZ, RZ, RZ ;  /* 0x000000ffff027224 */ /* 0x000fe200078e00ff */
[C---:B------:R-:W-:Y:S01]  /*0b10*/  LOP3.LUT R228, R9.reuse, 0x4, R4, 0xfe, !PT ;  /* 0x0000000409e47812 */ /* 0x040fe200078efe04 */
[----:B------:R-:W-:Y:S01]  /*0b20*/  IMAD.MOV R0, RZ, RZ, -R16 ;  /* 0x000000ffff007224 */ /* 0x000fe200078e0a10 */
[----:B------:R-:W-:Y:S01]  /*0b30*/  LOP3.LUT R227, R9, 0x6, R4, 0xfe, !PT ;  /* 0x0000000609e37812 */ /* 0x000fe200078efe04 */
[----:B------:R-:W-:Y:S01]  /*0b40*/  IMAD.MOV.U32 R7, RZ, RZ, R17 ;  /* 0x000000ffff077224 */ /* 0x000fe200078e0011 */
[----:B------:R-:W-:Y:S01]  /*0b50*/  IABS R17, R228 ;  /* 0x000000e400117213 */ /* 0x000fe20000000000 */
[----:B------:R-:W-:Y:S01]  /*0b60*/  IMAD.HI.U32 R2, R3, R5, R2 ;  /* 0x0000000503027227 */ /* 0x000fe200078e0002 */
[----:B------:R-:W-:Y:S01]  /*0b70*/  IABS R21, R227 ;  /* 0x000000e300157213 */ /* 0x000fe20000000000 */
[----:B------:R-:W2:Y:S01]  /*0b80*/  LDS R16, [UR12] ;  /* 0x0000000cff107984 */ /* 0x000ea20008000800 */
[C-C-:B------:R-:W-:Y:S01]  /*0b90*/  LOP3.LUT R226, R9.reuse, 0x8, R4.reuse, 0xfe, !PT ;  /* 0x0000000809e27812 */ /* 0x140fe200078efe04 */
[----:B------:R-:W-:Y:S01]  /*0ba0*/  IMAD.HI.U32 R3, R12, R7, RZ ;  /* 0x000000070c037227 */ /* 0x000fe200078e00ff */
[----:B------:R-:W-:-:S02]  /*0bb0*/  LOP3.LUT R223, R9, 0xc, R4, 0xfe, !PT ;  /* 0x0000000c09df7812 */ /* 0x000fc400078efe04 */
[----:B------:R-:W-:Y:S01]  /*0bc0*/  IABS R25, R226 ;  /* 0x000000e200197213 */ /* 0x000fe20000000000 */
[----:B------:R-:W-:Y:S01]  /*0bd0*/  IMAD.MOV R3, RZ, RZ, -R3 ;  /* 0x000000ffff037224 */ /* 0x000fe200078e0a03 */
[C-C-:B------:R-:W-:Y:S01]  /*0be0*/  LOP3.LUT R229, R9.reuse, 0x2, R4.reuse, 0xfe, !PT ;  /* 0x0000000209e57812 */ /* 0x140fe200078efe04 */
[----:B------:R-:W-:Y:S01]  /*0bf0*/  IMAD.HI.U32 R6, R12, R17, RZ ;  /* 0x000000110c067227 */ /* 0x000fe200078e00ff */
[----:B------:R-:W-:Y:S02]  /*0c00*/  IABS R29, R223 ;  /* 0x000000df001d7213 */ /* 0x000fe40000000000 */
[----:B------:R-:W-:Y:S01]  /*0c10*/  LOP3.LUT R220, R9, 0x12, R4, 0xfe, !PT ;  /* 0x0000001209dc7812 */ /* 0x000fe200078efe04 */
[----:B------:R-:W-:Y:S01]  /*0c20*/  IMAD R0, R13, R0, R14 ;  /* 0x000000000d007224 */ /* 0x000fe200078e020e */
[----:B------:R-:W-:Y:S01]  /*0c30*/  IABS R13, R229 ;  /* 0x000000e5000d7213 */ /* 0x000fe20000000000 */
[----:B------:R-:W-:Y:S01]  /*0c40*/  IMAD R3, R10, R3, R7 ;  /* 0x000000030a037224 */ /* 0x000fe200078e0207 */
[C-C-:B------:R-:W-:Y:S01]  /*0c50*/  LOP3.LUT R225, R9.reuse, 0xa, R4.reuse, 0xfe, !PT ;  /* 0x0000000a09e17812 */ /* 0x140fe200078efe04 */
[----:B------:R-:W-:Y:S01]  /*0c60*/  IMAD.HI.U32 R7, R12, R21, RZ ;  /* 0x000000150c077227 */ /* 0x000fe200078e00ff */
[----:B------:R-:W-:-:S02]  /*0c70*/  LOP3.LUT R221, R9, 0x10, R4, 0xfe, !PT ;  /* 0x0000001009dd7812 */ /* 0x000fc400078efe04 */
[----:B------:R-:W-:Y:S01]  /*0c80*/  IABS R37, R220 ;  /* 0x000000dc00257213 */ /* 0x000fe20000000000 */
[----:B------:R-:W-:Y:S01]  /*0c90*/  IMAD.MOV R6, RZ, RZ, -R6 ;  /* 0x000000ffff067224 */ /* 0x000fe200078e0a06 */
[----:B------:R-:W-:Y:S01]  /*0ca0*/  IABS R27, R225 ;  /* 0x000000e1001b7213 */ /* 0x000fe20000000000 */
[----:B------:R-:W-:Y:S01]  /*0cb0*/  IMAD.IADD R0, R8, 0x1, R0 ;  /* 0x0000000108007824 */ /* 0x000fe200078e0200 */
[----:B------:R-:W-:Y:S01]  /*0cc0*/  IABS R33, R221 ;  /* 0x000000dd00217213 */ /* 0x000fe20000000000 */
[----:B------:R-:W-:Y:S01]  /*0cd0*/  IMAD.MOV R8, RZ, RZ, -R7 ;  /* 0x000000ffff087224 */ /* 0x000fe200078e0a07 */
[C-C-:B------:R-:W-:Y:S01]  /*0ce0*/  LOP3.LUT R218, R9.reuse, 0x16, R4.reuse, 0xfe, !PT ;  /* 0x0000001609da7812 */ /* 0x140fe200078efe04 */
[----:B------:R-:W-:Y:S01]  /*0cf0*/  IMAD R7, R10, R6, R17 ;  /* 0x000000060a077224 */ /* 0x000fe200078e0211 */
[----:B------:R-:W-:Y:S01]  /*0d00*/  LOP3.LUT R222, R9, 0xe, R4, 0xfe, !PT ;  /* 0x0000000e09de7812 */ /* 0x000fe200078efe04 */
[----:B------:R-:W-:Y:S01]  /*0d10*/  IMAD.HI.U32 R6, R12, R25, RZ ;  /* 0x000000190c067227 */ /* 0x000fe200078e00ff */
[----:B------:R-:W-:-:S02]  /*0d20*/  IABS R43, R218 ;  /* 0x000000da002b7213 */ /* 0x000fc40000000000 */
[----:B------:R-:W-:Y:S01]  /*0d30*/  IABS R31, R222 ;  /* 0x000000de001f7213 */ /* 0x000fe20000000000 */
[----:B------:R-:W-:Y:S01]  /*0d40*/  IMAD.MOV R6, RZ, RZ, -R6 ;  /* 0x000000ffff067224 */ /* 0x000fe200078e0a06 */
[C-C-:B------:R-:W-:Y:S01]  /*0d50*/  LOP3.LUT R215, R9.reuse, 0x1a, R4.reuse, 0xfe, !PT ;  /* 0x0000001a09d77812 */ /* 0x140fe200078efe04 */
[----:B------:R-:W-:Y:S01]  /*0d60*/  IMAD.HI.U32 R5, R12, R13, RZ ;  /* 0x0000000d0c057227 */ /* 0x000fe200078e00ff */
[C-C-:B------:R-:W-:Y:S02]  /*0d70*/  LOP3.LUT R219, R9.reuse, 0x14, R4.reuse, 0xfe, !PT ;  /* 0x0000001409db7812 */ /* 0x140fe400078efe04 */
[----:B------:R-:W-:Y:S01]  /*0d80*/  IABS R47, R215 ;  /* 0x000000d7002f7213 */ /* 0x000fe20000000000 */
[----:B------:R-:W-:Y:S01]  /*0d90*/  IMAD R25, R10, R6, R25 ;  /* 0x000000060a197224 */ /* 0x000fe200078e0219 */
[----:B------:R-:W-:Y:S01]  /*0da0*/  IABS R41, R219 ;  /* 0x000000db00297213 */ /* 0x000fe20000000000 */
[----:B------:R-:W-:Y:S01]  /*0db0*/  IMAD.HI.U32 R6, R12, R29, RZ ;  /* 0x0000001d0c067227 */ /* 0x000fe200078e00ff */
[----:B------:R-:W-:-:S02]  /*0dc0*/  LOP3.LUT R214, R9, 0x1c, R4, 0xfe, !PT ;  /* 0x0000001c09d67812 */ /* 0x000fc400078efe04 */
[C---:B------:R-:W-:Y:S01]  /*0dd0*/  LOP3.LUT R217, R9.reuse, 0x18, R4, 0xfe, !PT ;  /* 0x0000001809d97812 */ /* 0x040fe200078efe04 */
[----:B------:R-:W-:Y:S01]  /*0de0*/  IMAD.MOV R6, RZ, RZ, -R6 ;  /* 0x000000ffff067224 */ /* 0x000fe200078e0a06 */
[----:B------:R-:W-:Y:S01]  /*0df0*/  IABS R49, R214 ;  /* 0x000000d600317213 */ /* 0x000fe20000000000 */
[----:B------:R-:W-:Y:S01]  /*0e00*/  IMAD.MOV R5, RZ, RZ, -R5 ;  /* 0x000000ffff057224 */ /* 0x000fe200078e0a05 */
[----:B------:R-:W-:Y:S01]  /*0e10*/  IABS R45, R217 ;  /* 0x000000d9002d7213 */ /* 0x000fe20000000000 */
[----:B------:R-:W-:Y:S01]  /*0e20*/  IMAD R29, R10, R6, R29 ;  /* 0x000000060a1d7224 */ /* 0x000fe200078e021d */
[C-C-:B------:R-:W-:Y:S01]  /*0e30*/  LOP3.LUT R213, R9.reuse, 0x1e, R4.reuse, 0xfe, !PT ;  /* 0x0000001e09d57812 */ /* 0x140fe200078efe04 */
[----:B------:R-:W-:Y:S01]  /*0e40*/  IMAD.HI.U32 R6, R12, R37, RZ ;  /* 0x000000250c067227 */ /* 0x000fe200078e00ff */
[C-C-:B------:R-:W-:Y:S02]  /*0e50*/  LOP3.LUT R211, R9.reuse, 0x22, R4.reuse, 0xfe, !PT ;  /* 0x0000002209d37812 */ /* 0x140fe400078efe04 */
[----:B------:R-:W-:Y:S01]  /*0e60*/  IABS R51, R213 ;  /* 0x000000d500337213 */ /* 0x000fe20000000000 */
[C---:B------:R-:W-:Y:S01]  /*0e70*/  IMAD R21, R10.reuse, R8, R21 ;  /* 0x000000080a157224 */ /* 0x040fe200078e0215 */
[----:B------:R-:W-:Y:S01]  /*0e80*/  IABS R55, R211 ;  /* 0x000000d300377213 */ /* 0x000fe20000000000 */
[----:B------:R-:W-:Y:S01]  /*0e90*/  IMAD R5, R10, R5, R13 ;  /* 0x000000050a057224 */ /* 0x000fe200078e020d */
[----:B------:R-:W-:Y:S01]  /*0ea0*/  LOP3.LUT R209, R9, 0x26, R4, 0xfe, !PT ;  /* 0x0000002609d17812 */ /* 0x000fe200078efe04 */
[----:B------:R-:W-:Y:S01]  /*0eb0*/  IMAD.HI.U32 R8, R12, R27, RZ ;  /* 0x0000001b0c087227 */ /* 0x000fe200078e00ff */
[----:B------:R-:W-:-:S02]  /*0ec0*/  ISETP.GT.U32.AND P6, PT, R10, R3, PT ;  /* 0x000000030a00720c */ /* 0x000fc40003fc4070 */
[----:B------:R-:W-:Y:S01]  /*0ed0*/  IABS R59, R209 ;  /* 0x000000d1003b7213 */ /* 0x000fe20000000000 */
[----:B------:R-:W-:Y:S01]  /*0ee0*/  IMAD.HI.U32 R13, R12, R33, RZ ;  /* 0x000000210c0d7227 */ /* 0x000fe200078e00ff */
[C-C-:B------:R-:W-:Y:S02]  /*0ef0*/  LOP3.LUT R212, R9.reuse, 0x20, R4.reuse, 0xfe, !PT ;  /* 0x0000002009d47812 */ /* 0x140fe400078efe04 */
[C---:B------:R-:W-:Y:S01]  /*0f00*/  LOP3.LUT R210, R9.reuse, 0x24, R4, 0xfe, !PT ;  /* 0x0000002409d27812 */ /* 0x040fe200078efe04 */
[----:B------:R-:W-:Y:S01]  /*0f10*/  IMAD.MOV R6, RZ, RZ, -R6 ;  /* 0x000000ffff067224 */ /* 0x000fe200078e0a06 */
[----:B------:R-:W-:Y:S01]  /*0f20*/  IABS R53, R212 ;  /* 0x000000d400357213 */ /* 0x000fe20000000000 */
[----:B------:R-:W-:Y:S01]  /*0f30*/  IMAD.MOV R8, RZ, RZ, -R8 ;  /* 0x000000ffff087224 */ /* 0x000fe200078e0a08 */
[----:B------:R-:W-:Y:S01]  /*0f40*/  IABS R57, R210 ;  /* 0x000000d200397213 */ /* 0x000fe20000000000 */
[----:B------:R-:W-:Y:S01]  /*0f50*/  IMAD.MOV R13, RZ, RZ, -R13 ;  /* 0x000000ffff0d7224 */ /* 0x000fe200078e0a0d */
[C-C-:B------:R-:W-:Y:S01]  /*0f60*/  LOP3.LUT R138, R9.reuse, 0x2a, R4.reuse, 0xfe, !PT ;  /* 0x0000002a098a7812 */ /* 0x140fe200078efe04 */
[----:B------:R-:W-:Y:S01]  /*0f70*/  IMAD R37, R10, R6, R37 ;  /* 0x000000060a257224 */ /* 0x000fe200078e0225 */
[C---:B------:R-:W-:Y:S01]  /*0f80*/  LOP3.LUT R137, R9.reuse, 0x2c, R4, 0xfe, !PT ;  /* 0x0000002c09897812 */ /* 0x040fe200078efe04 */
[----:B------:R-:W-:Y:S01]  /*0f90*/  IMAD R231, R0, 0x40, R206 ;  /* 0x0000004000e77824 */ /* 0x000fe200078e02ce */
[----:B------:R-:W-:Y:S01]  /*0fa0*/  IABS R63, R138 ;  /* 0x0000008a003f7213 */ /* 0x000fe20000000000 */
[----:B------:R-:W-:Y:S01]  /*0fb0*/  IMAD.HI.U32 R6, R12, R43, RZ ;  /* 0x0000002b0c067227 */ /* 0x000fe200078e00ff */
[----:B------:R-:W-:-:S02]  /*0fc0*/  LOP3.LUT R139, R9, 0x28, R4, 0xfe, !PT ;  /* 0x00000028098b7812 */ /* 0x000fc400078efe04 */
[----:B------:R-:W-:Y:S01]  /*0fd0*/  ISETP.GE.AND P5, PT, R231, RZ, PT ;  /* 0x000000ffe700720c */ /* 0x000fe20003fa6270 */
[----:B------:R-:W-:Y:S01]  /*0fe0*/  IMAD R27, R10, R8, R27 ;  /* 0x000000080a1b7224 */ /* 0x000fe200078e021b */
[----:B------:R-:W-:Y:S01]  /*0ff0*/  IABS R65, R137 ;  /* 0x0000008900417213 */ /* 0x000fe20000000000 */
[----:B------:R-:W-:Y:S01]  /*1000*/  IMAD.HI.U32 R8, R12, R31, RZ ;  /* 0x0000001f0c087227 */ /* 0x000fe200078e00ff */
[----:B------:R-:W-:Y:S02]  /*1010*/  IABS R61, R139 ;  /* 0x0000008b003d7213 */ /* 0x000fe40000000000 */
[C---:B------:R-:W-:Y:S01]  /*1020*/  LOP3.LUT R136, R9.reuse, 0x2e, R4, 0xfe, !PT ;  /* 0x0000002e09887812 */ /* 0x040fe200078efe04 */
[----:B------:R-:W-:Y:S01]  /*1030*/  IMAD R33, R10, R13, R33 ;  /* 0x0000000d0a217224 */ /* 0x000fe200078e0221 */
[----:B------:R-:W-:Y:S01]  /*1040*/  IABS R13, R231 ;  /* 0x000000e7000d7213 */ /* 0x000fe20000000000 */
[----:B------:R-:W-:Y:S01]  /*1050*/  IMAD.MOV R6, RZ, RZ, -R6 ;  /* 0x000000ffff067224 */ /* 0x000fe200078e0a06 */
[----:B------:R-:W-:Y:S01]  /*1060*/  IABS R67, R136 ;  /* 0x0000008800437213 */ /* 0x000fe20000000000 */
[----:B------:R-:W-:Y:S01]  /*1070*/  IMAD.MOV R8, RZ, RZ, -R8 ;  /* 0x000000ffff087224 */ /* 0x000fe200078e0a08 */
[C-C-:B------:R-:W-:Y:S01]  /*1080*/  LOP3.LUT R135, R9.reuse, 0x30, R4.reuse, 0xfe, !PT ;  /* 0x0000003009877812 */ /* 0x140fe200078efe04 */
[----:B------:R-:W-:Y:S01]  /*1090*/  IMAD.HI.U32 R0, R12, R47, RZ ;  /* 0x0000002f0c007227 */ /* 0x000fe200078e00ff */
[----:B------:R-:W-:-:S02]  /*10a0*/  LOP3.LUT R134, R9, 0x32, R4, 0xfe, !PT ;  /* 0x0000003209867812 */ /* 0x000fc400078efe04 */
[----:B------:R-:W-:Y:S01]  /*10b0*/  IABS R69, R135 ;  /* 0x0000008700457213 */ /* 0x000fe20000000000 */
[C---:B------:R-:W-:Y:S01]  /*10c0*/  IMAD R43, R10.reuse, R6, R43 ;  /* 0x000000060a2b7224 */ /* 0x040fe200078e022b */
[----:B------:R-:W-:Y:S01]  /*10d0*/  IABS R71, R134 ;  /* 0x0000008600477213 */ /* 0x000fe20000000000 */
[----:B------:R-:W-:Y:S01]  /*10e0*/  IMAD.MOV.U32 R6, RZ, RZ, R13 ;  /* 0x000000ffff067224 */ /* 0x000fe200078e000d */
[C-C-:B------:R-:W-:Y:S01]  /*10f0*/  LOP3.LUT R36, R9.reuse, 0x38, R4.reuse, 0xfe, !PT ;  /* 0x0000003809247812 */ /* 0x140fe200078efe04 */
[----:B------:R-:W-:Y:S01]  /*1100*/  IMAD R31, R10, R8, R31 ;  /* 0x000000080a1f7224 */ /* 0x000fe200078e021f */
[----:B------:R-:W-:Y:S01]  /*1110*/  LOP3.LUT R38, R9, 0x3c, R4, 0xfe, !PT ;  /* 0x0000003c09267812 */ /* 0x000fe200078efe04 */
[----:B------:R-:W-:Y:S01]  /*1120*/  IMAD.HI.U32 R8, R12, R41, RZ ;  /* 0x000000290c087227 */ /* 0x000fe200078e00ff */
[----:B------:R-:W-:Y:S02]  /*1130*/  IABS R77, R36 ;  /* 0x00000024004d7213 */ /* 0x000fe40000000000 */
[----:B------:R-:W-:Y:S01]  /*1140*/  IABS R81, R38 ;  /* 0x0000002600517213 */ /* 0x000fe20000000000 */
[----:B------:R-:W-:Y:S01]  /*1150*/  IMAD.MOV R0, RZ, RZ, -R0 ;  /* 0x000000ffff007224 */ /* 0x000fe200078e0a00 */
[----:B--2---:R-:W-:Y:S01]  /*1160*/  R2UR UR9, R16 ;  /* 0x00000000100972ca */ /* 0x004fe200000e0000 */
[----:B------:R-:W-:Y:S01]  /*1170*/  IMAD.HI.U32 R2, R2, R6, RZ ;  /* 0x0000000602027227 */ /* 0x000fe200078e00ff */
[----:B------:R-:W-:-:S02]  /*1180*/  LOP3.LUT R246, R4, 0x4, RZ, 0xfc, !PT ;  /* 0x0000000404f67812 */ /* 0x000fc400078efcff */
[C---:B------:R-:W-:Y:S01]  /*1190*/  LOP3.LUT R245, R4.reuse, 0x6, RZ, 0xfc, !PT ;  /* 0x0000000604f57812 */ /* 0x040fe200078efcff */
[----:B------:R-:W-:Y:S01]  /*11a0*/  IMAD.MOV R8, RZ, RZ, -R8 ;  /* 0x000000ffff087224 */ /* 0x000fe200078e0a08 */
[----:B------:R-:W-:Y:S01]  /*11b0*/  LOP3.LUT R243, R4, 0x24, RZ, 0xfc, !PT ;  /* 0x0000002404f37812 */ /* 0x000fe200078efcff */
[----:B------:R-:W-:Y:S01]  /*11c0*/  IMAD R47, R10, R0, R47 ;  /* 0x000000000a2f7224 */ /* 0x000fe200078e022f */
[----:B------:R-:W-:Y:S01]  /*11d0*/  LOP3.LUT R242, R4, 0x26, RZ, 0xfc, !PT ;  /* 0x0000002604f27812 */ /* 0x000fe200078efcff */
[----:B------:R-:W-:-:S04]  /*11e0*/  IMAD.HI.U32 R0, R12, R49, RZ ;  /* 0x000000310c007227 */ /* 0x000fc800078e00ff */
[----:B------:R-:W-:Y:S02]  /*11f0*/  IMAD.MOV R2, RZ, RZ, -R2 ;  /* 0x000000ffff027224 */ /* 0x000fe400078e0a02 */
[----:B------:R-:W-:Y:S02]  /*1200*/  IMAD R41, R10, R8, R41 ;  /* 0x000000080a297224 */ /* 0x000fe400078e0229 */
[----:B------:R-:W-:-:S04]  /*1210*/  IMAD.HI.U32 R8, R12, R45, RZ ;  /* 0x0000002d0c087227 */ /* 0x000fc800078e00ff */
[----:B------:R-:W-:Y:S02]  /*1220*/  IMAD.MOV R0, RZ, RZ, -R0 ;  /* 0x000000ffff007224 */ /* 0x000fe400078e0a00 */
[C---:B------:R-:W-:Y:S02]  /*1230*/  IMAD R2, R15.reuse, R2, R6 ;  /* 0x000000020f027224 */ /* 0x040fe400078e0206 */
[----:B------:R-:W-:Y:S02]  /*1240*/  IMAD.MOV R8, RZ, RZ, -R8 ;  /* 0x000000ffff087224 */ /* 0x000fe400078e0a08 */
[----:B------:R-:W-:Y:S01]  /*1250*/  IMAD R49, R10, R0, R49 ;  /* 0x000000000a317224 */ /* 0x000fe200078e0231 */
[----:B------:R-:W-:Y:S01]  /*1260*/  BAR.SYNC.DEFER_BLOCKING 0x0 ;  /* 0x0000000000007b1d */ /* 0x000fe20000010000 */
[----:B------:R-:W-:Y:S01]  /*1270*/  IMAD.HI.U32 R0, R12, R51, RZ ;  /* 0x000000330c007227 */ /* 0x000fe200078e00ff */
[----:B------:R-:W-:-:S03]  /*1280*/  ISETP.GT.U32.AND P2, PT, R15, R2, PT ;  /* 0x000000020f00720c */ /* 0x000fc60003f44070 */
[----:B------:R-:W-:Y:S02]  /*1290*/  IMAD R45, R10, R8, R45 ;  /* 0x000000080a2d7224 */ /* 0x000fe400078e022d */
[----:B------:R-:W-:-:S04]  /*12a0*/  IMAD.HI.U32 R8, R12, R55, RZ ;  /* 0x000000370c087227 */ /* 0x000fc800078e00ff */
[----:B------:R-:W-:Y:S02]  /*12b0*/  IMAD.MOV R0, RZ, RZ, -R0 ;  /* 0x000000ffff007224 */ /* 0x000fe400078e0a00 */
[----:B------:R-:W-:Y:S02]  /*12c0*/  IMAD.MOV R8, RZ, RZ, -R8 ;  /* 0x000000ffff087224 */ /* 0x000fe400078e0a08 */
[C---:B------:R-:W-:Y:S01]  /*12d0*/  IMAD R51, R10.reuse, R0, R51 ;  /* 0x000000000a337224 */ /* 0x040fe200078e0233 */
[----:B------:R-:W-:Y:S01]  /*12e0*/  LOP3.LUT R0, R9, 0x3e, R4, 0xfe, !PT ;  /* 0x0000003e09007812 */ /* 0x000fe200078efe04 */
[----:B------:R-:W-:Y:S02]  /*12f0*/  IMAD R55, R10, R8, R55 ;  /* 0x000000080a377224 */ /* 0x000fe400078e0237 */
[----:B------:R-:W-:Y:S01]  /*1300*/  @!P2 IMAD.IADD R2, R2, 0x1, -R15 ;  /* 0x000000010202a824 */ /* 0x000fe200078e0a0f */
[----:B------:R-:W-:Y:S01]  /*1310*/  IABS R83, R0 ;  /* 0x0000000000537213 */ /* 0x000fe20000000000 */
[----:B------:R-:W-:-:S03]  /*1320*/  IMAD.HI.U32 R8, R12, R59, RZ ;  /* 0x0000003b0c087227 */ /* 0x000fc600078e00ff */
[----:B------:R-:W-:Y:S01]  /*1330*/  ISETP.GT.U32.AND P2, PT, R15, R2, PT ;  /* 0x000000020f00720c */ /* 0x000fe20003f44070 */
[----:B------:R-:W-:Y:S02]  /*1340*/  IMAD.MOV R13, RZ, RZ, -R8 ;  /* 0x000000ffff0d7224 */ /* 0x000fe400078e0a08 */
[----:B------:R-:W-:-:S04]  /*1350*/  IMAD.HI.U32 R8, R12, R83, RZ ;  /* 0x000000530c087227 */ /* 0x000fc800078e00ff */
[----:B------:R-:W-:Y:S02]  /*1360*/  IMAD.MOV R8, RZ, RZ, -R8 ;  /* 0x000000ffff087224 */ /* 0x000fe400078e0a08 */
[----:B------:R-:W-:Y:S02]  /*1370*/  @!P6 IMAD.IADD R3, R3, 0x1, -R10 ;  /* 0x000000010303e824 */ /* 0x000fe400078e0a0a */
[----:B------:R-:W-:Y:S02]  /*1380*/  IMAD R83, R10, R8, R83 ;  /* 0x000000080a537224 */ /* 0x000fe400078e0253 */
[----:B------:R-:W-:Y:S01]  /*1390*/  @!P2 IMAD.IADD R2, R2, 0x1, -R15 ;  /* 0x000000010202a824 */ /* 0x000fe200078e0a0f */
[C---:B------:R-:W-:Y:S01]  /*13a0*/  ISETP.GT.U32.AND P2, PT, R10.reuse, R5, PT ;  /* 0x000000050a00720c */ /* 0x040fe20003f44070 */
[C---:B------:R-:W-:Y:S01]  /*13b0*/  IMAD R59, R10.reuse, R13, R59 ;  /* 0x0000000d0a3b7224 */ /* 0x040fe200078e023b */
[----:B------:R-:W-:Y:S01]  /*13c0*/  ISETP.GT.U32.AND P4, PT, R10, R83, PT ;  /* 0x000000530a00720c */ /* 0x000fe20003f84070 */
[----:B------:R-:W-:-:S02]  /*13d0*/  IMAD.MOV.U32 R201, RZ, RZ, R2 ;  /* 0x000000ffffc97224 */ /* 0x000fc400078e0002 */
[----:B------:R-:W-:-:S04]  /*13e0*/  IMAD.HI.U32 R6, R12, R53, RZ ;  /* 0x000000350c067227 */ /* 0x000fc800078e00ff */
[----:B------:R-:W-:Y:S01]  /*13f0*/  @!P5 IMAD.MOV R201, RZ, RZ, -R201 ;  /* 0x000000ffffc9d224 */ /* 0x000fe200078e0ac9 */
[----:B------:R-:W-:Y:S01]  /*1400*/  @!P3 LOP3.LUT R201, RZ, R34, RZ, 0x33, !PT ;  /* 0x00000022ffc9b212 */ /* 0x000fe200078e33ff */
[----:B------:R-:W-:Y:S01]  /*1410*/  IMAD.MOV R6, RZ, RZ, -R6 ;  /* 0x000000ffff067224 */ /* 0x000fe200078e0a06 */
[C---:B------:R-:W-:Y:S01]  /*1420*/  ISETP.GT.U32.AND P3, PT, R10.reuse, R7, PT ;  /* 0x000000070a00720c */ /* 0x040fe20003f64070 */
[--C-:B------:R-:W-:Y:S01]  /*1430*/  @!P2 IMAD.IADD R5, R5, 0x1, -R10.reuse ;  /* 0x000000010505a824 */ /* 0x100fe200078e0a0a */
[C---:B------:R-:W-:Y:S01]  /*1440*/  ISETP.GT.U32.AND P5, PT, R10.reuse, R21, PT ;  /* 0x000000150a00720c */ /* 0x040fe20003fa4070 */
[----:B------:R-:W-:Y:S01]  /*1450*/  @!P4 IMAD.IADD R83, R83, 0x1, -R10 ;  /* 0x000000015353c824 */ /* 0x000fe200078e0a0a */
[C---:B------:R-:W-:Y:S01]  /*1460*/  ISETP.GT.U32.AND P2, PT, R10.reuse, R3, PT ;  /* 0x000000030a00720c */ /* 0x040fe20003f44070 */
[----:B------:R-:W-:Y:S02]  /*1470*/  IMAD R53, R10, R6, R53 ;  /* 0x000000060a357224 */ /* 0x000fe400078e0235 */
[----:B------:R-:W-:Y:S01]  /*1480*/  IMAD.HI.U32 R6, R12, R57, RZ ;  /* 0x000000390c067227 */ /* 0x000fe200078e00ff */
[----:B------:R-:W-:-:S03]  /*1490*/  ISETP.GT.U32.AND P4, PT, R10, R83, PT ;  /* 0x000000530a00720c */ /* 0x000fc60003f84070 */
[----:B------:R-:W-:Y:S02]  /*14a0*/  IMAD.MOV R6, RZ, RZ, -R6 ;  /* 0x000000ffff067224 */ /* 0x000fe400078e0a06 */
[--C-:B------:R-:W-:Y:S02]  /*14b0*/  @!P3 IMAD.IADD R7, R7, 0x1, -R10.reuse ;  /* 0x000000010707b824 */ /* 0x100fe400078e0a0a */
[--C-:B------:R-:W-:Y:S01]  /*14c0*/  @!P5 IMAD.IADD R21, R21, 0x1, -R10.reuse ;  /* 0x000000011515d824 */ /* 0x100fe200078e0a0a */
[C---:B------:R-:W-:Y:S01]  /*14d0*/  ISETP.GT.U32.AND P5, PT, R10.reuse, R5, PT ;  /* 0x000000050a00720c */ /* 0x040fe20003fa4070 */
[--C-:B------:R-:W-:Y:S01]  /*14e0*/  @!P2 IMAD.IADD R3, R3, 0x1, -R10.reuse ;  /* 0x000000010303a824 */ /* 0x100fe200078e0a0a */
[C---:B------:R-:W-:Y:S01]  /*14f0*/  ISETP.GT.U32.AND P6, PT, R10.reuse, R7, PT ;  /* 0x000000070a00720c */ /* 0x040fe20003fc4070 */
[C---:B------:R-:W-:Y:S01]  /*1500*/  IMAD R57, R10.reuse, R6, R57 ;  /* 0x000000060a397224 */ /* 0x040fe200078e0239 */
[C---:B------:R-:W-:Y:S01]  /*1510*/  ISETP.GT.U32.AND P3, PT, R10.reuse, R21, PT ;  /* 0x000000150a00720c */ /* 0x040fe20003f64070 */
[----:B------:R-:W-:Y:S01]  /*1520*/  @!P4 IMAD.IADD R83, R83, 0x1, -R10 ;  /* 0x000000015353c824 */ /* 0x000fe200078e0a0a */
[C---:B------:R-:W-:Y:S01]  /*1530*/  ISETP.GT.U32.AND P4, PT, R10.reuse, R25, PT ;  /* 0x000000190a00720c */ /* 0x040fe20003f84070 */
[----:B------:R-:W-:Y:S01]  /*1540*/  IMAD.MOV.U32 R13, RZ, RZ, R3 ;  /* 0x000000ffff0d7224 */ /* 0x000fe200078e0003 */
[----:B------:R-:W-:Y:S01]  /*1550*/  ISETP.GT.U32.AND P2, PT, R10, R27, PT ;  /* 0x0000001b0a00720c */ /* 0x000fe20003f44070 */
[----:B------:R-:W-:-:S04]  /*1560*/  IMAD.HI.U32 R2, R12, R63, RZ ;  /* 0x0000003f0c027227 */ /* 0x000fc800078e00ff */
[--C-:B------:R-:W-:Y:S01]  /*1570*/  @!P5 IMAD.IADD R5, R5, 0x1, -R10.reuse ;  /* 0x000000010505d824 */ /* 0x100fe200078e0a0a */
[----:B------:R-:W-:Y:S01]  /*1580*/  ISETP.GT.U32.AND P5, PT, R10, R29, PT ;  /* 0x0000001d0a00720c */ /* 0x000fe20003fa4070 */
[--C-:B------:R-:W-:Y:S01]  /*1590*/  @!P6 IMAD.IADD R7, R7, 0x1, -R10.reuse ;  /* 0x000000010707e824 */ /* 0x100fe200078e0a0a */
[----:B------:R-:W-:Y:S01]  /*15a0*/  ISETP.GE.AND P6, PT, R230, RZ, PT ;  /* 0x000000ffe600720c */ /* 0x000fe20003fc6270 */
[--C-:B------:R-:W-:Y:S01]  /*15b0*/  @!P3 IMAD.IADD R21, R21, 0x1, -R10.reuse ;  /* 0x000000011515b824 */ /* 0x100fe200078e0a0a */
[----:B------:R-:W-:Y:S01]  /*15c0*/  ISETP.GE.AND P3, PT, R229, RZ, PT ;  /* 0x000000ffe500720c */ /* 0x000fe20003f66270 */
[--C-:B------:R-:W-:Y:S01]  /*15d0*/  @!P4 IMAD.IADD R25, R25, 0x1, -R10.reuse ;  /* 0x000000011919c824 */ /* 0x100fe200078e0a0a */
[----:B------:R-:W-:Y:S01]  /*15e0*/  ISETP.GE.AND P4, PT, R228, RZ, PT ;  /* 0x000000ffe400720c */ /* 0x000fe20003f86270 */
[----:B------:R-:W-:Y:S01]  /*15f0*/  @!P2 IMAD.IADD R27, R27, 0x1, -R10 ;  /* 0x000000011b1ba824 */ /* 0x000fe200078e0a0a */
[----:B------:R-:W-:Y:S01]  /*1600*/  ISETP.GE.AND P2, PT, R227, RZ, PT ;  /* 0x000000ffe300720c */ /* 0x000fe20003f46270 */
[----:B------:R-:W-:-:S02]  /*1610*/  IMAD.MOV.U32 R15, RZ, RZ, R5 ;  /* 0x000000ffff0f7224 */ /* 0x000fc400078e0005 */
[----:B------:R-:W-:Y:S02]  /*1620*/  IMAD.MOV.U32 R17, RZ, RZ, R7 ;  /* 0x000000ffff117224 */ /* 0x000fe400078e0007 */
[----:B------:R-:W-:Y:S01]  /*1630*/  @!P5 IMAD.IADD R29, R29, 0x1, -R10 ;  /* 0x000000011d1dd824 */ /* 0x000fe200078e0a0a */
[C---:B------:R-:W-:Y:S01]  /*1640*/  ISETP.GT.U32.AND P5, PT, R10.reuse, R27, PT ;  /* 0x0000001b0a00720c */ /* 0x040fe20003fa4070 */
[----:B------:R-:W-:Y:S01]  /*1650*/  @!P6 IMAD.MOV R13, RZ, RZ, -R13 ;  /* 0x000000ffff0de224 */ /* 0x000fe200078e0a0d */
[C---:B------:R-:W-:Y:S01]  /*1660*/  ISETP.GT.U32.AND P6, PT, R10.reuse, R25, PT ;  /* 0x000000190a00720c */ /* 0x040fe20003fc4070 */
[----:B------:R-:W-:Y:S01]  /*1670*/  @!P3 IMAD.MOV R15, RZ, RZ, -R15 ;  /* 0x000000ffff0fb224 */ /* 0x000fe200078e0a0f */
[C---:B------:R-:W-:Y:S01]  /*1680*/  ISETP.GT.U32.AND P3, PT, R10.reuse, R29, PT ;  /* 0x0000001d0a00720c */ /* 0x040fe20003f64070 */
[----:B------:R-:W-:Y:S02]  /*1690*/  IMAD.MOV.U32 R23, RZ, RZ, R21 ;  /* 0x000000ffff177224 */ /* 0x000fe400078e0015 */
[----:B------:R-:W-:Y:S01]  /*16a0*/  @!P4 IMAD.MOV R17, RZ, RZ, -R17 ;  /* 0x000000ffff11c224 */ /* 0x000fe200078e0a11 */
[----:B------:R-:W-:Y:S01]  /*16b0*/  ISETP.GT.U32.AND P4, PT, R10, R31, PT ;  /* 0x0000001f0a00720c */ /* 0x000fe20003f84070 */
[----:B------:R-:W-:Y:S01]  /*16c0*/  @!P2 IMAD.MOV R23, RZ, RZ, -R23 ;  /* 0x000000ffff17a224 */ /* 0x000fe200078e0a17 */
[----:B------:R-:W-:Y:S01]  /*16d0*/  ISETP.GE.AND P2, PT, R226, RZ, PT ;  /* 0x000000ffe200720c */ /* 0x000fe20003f46270 */
[----:B------:R-:W-:-:S02]  /*16e0*/  IMAD.MOV R2, RZ, RZ, -R2 ;  /* 0x000000ffff027224 */ /* 0x000fc400078e0a02 */
[--C-:B------:R-:W-:Y:S01]  /*16f0*/  @!P5 IMAD.IADD R27, R27, 0x1, -R10.reuse ;  /* 0x000000011b1bd824 */ /* 0x100fe200078e0a0a */
[----:B------:R-:W-:Y:S01]  /*1700*/  ISETP.GE.AND P5, PT, R225, RZ, PT ;  /* 0x000000ffe100720c */ /* 0x000fe20003fa6270 */
[--C-:B------:R-:W-:Y:S01]  /*1710*/  @!P6 IMAD.IADD R25, R25, 0x1, -R10.reuse ;  /* 0x000000011919e824 */ /* 0x100fe200078e0a0a */
[C---:B------:R-:W-:Y:S01]  /*1720*/  ISETP.GT.U32.AND P6, PT, R10.reuse, R33, PT ;  /* 0x000000210a00720c */ /* 0x040fe20003fc4070 */
[--C-:B------:R-:W-:Y:S01]  /*1730*/  @!P3 IMAD.IADD R29, R29, 0x1, -R10.reuse ;  /* 0x000000011d1db824 */ /* 0x100fe200078e0a0a */
[C---:B------:R-:W-:Y:S01]  /*1740*/  ISETP.GT.U32.AND P3, PT, R10.reuse, R37, PT ;  /* 0x000000250a00720c */ /* 0x040fe20003f64070 */
[----:B------:R-:W-:Y:S02]  /*1750*/  IMAD R63, R10, R2, R63 ;  /* 0x000000020a3f7224 */ /* 0x000fe400078e023f */
[----:B------:R-:W-:Y:S01]  /*1760*/  @!P4 IMAD.IADD R31, R31, 0x1, -R10 ;  /* 0x000000011f1fc824 */ /* 0x000fe200078e0a0a */
[----:B------:R-:W-:Y:S01]  /*1770*/  ISETP.GE.AND P4, PT, R223, RZ, PT ;  /* 0x000000ffdf00720c */ /* 0x000fe20003f86270 */
[----:B------:R-:W-:-:S02]  /*1780*/  @!P2 IMAD.MOV R25, RZ, RZ, -R25 ;  /* 0x000000ffff19a224 */ /* 0x000fc400078e0a19 */
[----:B------:R-:W-:Y:S01]  /*1790*/  IMAD.HI.U32 R2, R12, R65, RZ ;  /* 0x000000410c027227 */ /* 0x000fe200078e00ff */
[----:B------:R-:W-:-:S03]  /*17a0*/  ISETP.GT.U32.AND P2, PT, R10, R31, PT ;  /* 0x0000001f0a00720c */ /* 0x000fc60003f44070 */
[--C-:B------:R-:W-:Y:S02]  /*17b0*/  @!P6 IMAD.IADD R33, R33, 0x1, -R10.reuse ;  /* 0x000000012121e824 */ /* 0x100fe400078e0a0a */
[--C-:B------:R-:W-:Y:S02]  /*17c0*/  @!P3 IMAD.IADD R37, R37, 0x1, -R10.reuse ;  /* 0x000000012525b824 */ /* 0x100fe400078e0a0a */
[----:B------:R-:W-:Y:S01]  /*17d0*/  @!P5 IMAD.MOV R27, RZ, RZ, -R27 ;  /* 0x000000ffff1bd224 */ /* 0x000fe200078e0a1b */
[C---:B------:R-:W-:Y:S01]  /*17e0*/  ISETP.GT.U32.AND P6, PT, R10.reuse, R33, PT ;  /* 0x000000210a00720c */ /* 0x040fe20003fc4070 */
[----:B------:R-:W-:Y:S01]  /*17f0*/  @!P4 IMAD.MOV R29, RZ, RZ, -R29 ;  /* 0x000000ffff1dc224 */ /* 0x000fe200078e0a1d */
[----:B------:R-:W-:Y:S01]  /*1800*/  ISETP.GT.U32.AND P3, PT, R10, R37, PT ;  /* 0x000000250a00720c */ /* 0x000fe20003f64070 */
[----:B------:R-:W-:Y:S01]  /*1810*/  IMAD.HI.U32 R6, R12, R61, RZ ;  /* 0x0000003d0c067227 */ /* 0x000fe200078e00ff */
[C---:B------:R-:W-:Y:S02]  /*1820*/  ISETP.GT.U32.AND P5, PT, R10.reuse, R41, PT ;  /* 0x000000290a00720c */ /* 0x040fe40003fa4070 */
[C---:B------:R-:W-:Y:S01]  /*1830*/  ISETP.GT.U32.AND P4, PT, R10.reuse, R43, PT ;  /* 0x0000002b0a00720c */ /* 0x040fe20003f84070 */
[----:B------:R-:W-:Y:S01]  /*1840*/  @!P2 IMAD.IADD R31, R31, 0x1, -R10 ;  /* 0x000000011f1fa824 */ /* 0x000fe200078e0a0a */
[----:B------:R-:W-:Y:S01]  /*1850*/  ISETP.GT.U32.AND P2, PT, R10, R45, PT ;  /* 0x0000002d0a00720c */ /* 0x000fe20003f44070 */
[----:B------:R-:W-:-:S02]  /*1860*/  IMAD.MOV R2, RZ, RZ, -R2 ;  /* 0x000000ffff027224 */ /* 0x000fc400078e0a02 */
[----:B------:R-:W-:Y:S02]  /*1870*/  IMAD.MOV R6, RZ, RZ, -R6 ;  /* 0x000000ffff067224 */ /* 0x000fe400078e0a06 */
[--C-:B------:R-:W-:Y:S01]  /*1880*/  @!P6 IMAD.IADD R33, R33, 0x1, -R10.reuse ;  /* 0x000000012121e824 */ /* 0x100fe200078e0a0a */
[----:B------:R-:W-:Y:S01]  /*1890*/  ISETP.GE.AND P6, PT, R222, RZ, PT ;  /* 0x000000ffde00720c */ /* 0x000fe20003fc6270 */
[--C-:B------:R-:W-:Y:S01]  /*18a0*/  @!P3 IMAD.IADD R37, R37, 0x1, -R10.reuse ;  /* 0x000000012525b824 */ /* 0x100fe200078e0a0a */
[----:B------:R-:W-:Y:S01]  /*18b0*/  ISETP.GE.AND P3, PT, R221, RZ, PT ;  /* 0x000000ffdd00720c */ /* 0x000fe20003f66270 */
[--C-:B------:R-:W-:Y:S01]  /*18c0*/  @!P5 IMAD.IADD R41, R41, 0x1, -R10.reuse ;  /* 0x000000012929d824 */ /* 0x100fe200078e0a0a */
[----:B------:R-:W-:Y:S01]  /*18d0*/  ISETP.GE.AND P5, PT, R220, RZ, PT ;  /* 0x000000ffdc00720c */ /* 0x000fe20003fa6270 */
[--C-:B------:R-:W-:Y:S02]  /*18e0*/  @!P4 IMAD.IADD R43, R43, 0x1, -R10.reuse ;  /* 0x000000012b2bc824 */ /* 0x100fe400078e0a0a */
[----:B------:R-:W-:Y:S01]  /*18f0*/  @!P2 IMAD.IADD R45, R45, 0x1, -R10 ;  /* 0x000000012d2da824 */ /* 0x000fe200078e0a0a */
[C---:B------:R-:W-:Y:S01]  /*1900*/  ISETP.GT.U32.AND P4, PT, R10.reuse, R41, PT ;  /* 0x000000290a00720c */ /* 0x040fe20003f84070 */
[----:B------:R-:W-:Y:S01]  /*1910*/  IMAD.MOV.U32 R39, RZ, RZ, R37 ;  /* 0x000000ffff277224 */ /* 0x000fe200078e0025 */
[C---:B------:R-:W-:Y:S01]  /*1920*/  ISETP.GT.U32.AND P2, PT, R10.reuse, R43, PT ;  /* 0x0000002b0a00720c */ /* 0x040fe20003f44070 */
[C---:B------:R-:W-:Y:S01]  /*1930*/  IMAD R65, R10.reuse, R2, R65 ;  /* 0x000000020a417224 */ /* 0x040fe200078e0241 */
[----:B------:R-:W-:Y:S01]  /*1940*/  LOP3.LUT R37, R9, 0x3a, R4, 0xfe, !PT ;  /* 0x0000003a09257812 */ /* 0x000fe200078efe04 */
[----:B------:R-:W-:Y:S01]  /*1950*/  @!P6 IMAD.MOV R31, RZ, RZ, -R31 ;  /* 0x000000ffff1fe224 */ /* 0x000fe200078e0a1f */
[C---:B------:R-:W-:Y:S01]  /*1960*/  ISETP.GT.U32.AND P6, PT, R10.reuse, R45, PT ;  /* 0x0000002d0a00720c */ /* 0x040fe20003fc4070 */
[----:B------:R-:W-:Y:S01]  /*1970*/  @!P3 IMAD.MOV R33, RZ, RZ, -R33 ;  /* 0x000000ffff21b224 */ /* 0x000fe200078e0a21 */
[----:B------:R-:W-:Y:S01]  /*1980*/  ISETP.GT.U32.AND P3, PT, R10, R47, PT ;  /* 0x0000002f0a00720c */ /* 0x000fe20003f64070 */
[----:B------:R-:W-:Y:S01]  /*1990*/  @!P5 IMAD.MOV R39, RZ, RZ, -R39 ;  /* 0x000000ffff27d224 */ /* 0x000fe200078e0a27 */
[----:B------:R-:W-:Y:S01]  /*19a0*/  ISETP.GE.AND P5, PT, R219, RZ, PT ;  /* 0x000000ffdb00720c */ /* 0x000fe20003fa6270 */
[----:B------:R-:W-:Y:S01]  /*19b0*/  IMAD.HI.U32 R2, R12, R67, RZ ;  /* 0x000000430c027227 */ /* 0x000fe200078e00ff */
[----:B------:R-:W-:-:S03]  /*19c0*/  IABS R79, R37 ;  /* 0x00000025004f7213 */ /* 0x000fc60000000000 */
[--C-:B------:R-:W-:Y:S01]  /*19d0*/  @!P4 IMAD.IADD R41, R41, 0x1, -R10.reuse ;  /* 0x000000012929c824 */ /* 0x100fe200078e0a0a */
[C---:B------:R-:W-:Y:S01]  /*19e0*/  ISETP.GT.U32.AND P4, PT, R10.reuse, R49, PT ;  /* 0x000000310a00720c */ /* 0x040fe20003f84070 */
[--C-:B------:R-:W-:Y:S01]  /*19f0*/  @!P2 IMAD.IADD R43, R43, 0x1, -R10.reuse ;  /* 0x000000012b2ba824 */ /* 0x100fe200078e0a0a */
[C---:B------:R-:W-:Y:S01]  /*1a00*/  ISETP.GT.U32.AND P2, PT, R10.reuse, R51, PT ;  /* 0x000000330a00720c */ /* 0x040fe20003f44070 */
[--C-:B------:R-:W-:Y:S01]  /*1a10*/  @!P6 IMAD.IADD R45, R45, 0x1, -R10.reuse ;  /* 0x000000012d2de824 */ /* 0x100fe200078e0a0a */
[----:B------:R-:W-:Y:S01]  /*1a20*/  ISETP.GT.U32.AND P6, PT, R10, R53, PT ;  /* 0x000000350a00720c */ /* 0x000fe20003fc4070 */
[----:B------:R-:W-:Y:S01]  /*1a30*/  @!P3 IMAD.IADD R47, R47, 0x1, -R10 ;  /* 0x000000012f2fb824 */ /* 0x000fe200078e0a0a */
[----:B------:R-:W-:Y:S01]  /*1a40*/  ISETP.GE.AND P3, PT, R218, RZ, PT ;  /* 0x000000ffda00720c */ /* 0x000fe20003f66270 */
[----:B------:R-:W-:Y:S02]  /*1a50*/  @!P5 IMAD.MOV R41, RZ, RZ, -R41 ;  /* 0x000000ffff29d224 */ /* 0x000fe400078e0a29 */
[----:B------:R-:W-:-:S02]  /*1a60*/  IMAD R61, R10, R6, R61 ;  /* 0x000000060a3d7224 */ /* 0x000fc400078e023d */
[----:B------:R-:W-:Y:S02]  /*1a70*/  IMAD.MOV R2, RZ, RZ, -R2 ;  /* 0x000000ffff027224 */ /* 0x000fe400078e0a02 */
[--C-:B------:R-:W-:Y:S01]  /*1a80*/  @!P4 IMAD.IADD R49, R49, 0x1, -R10.reuse ;  /* 0x000000013131c824 */ /* 0x100fe200078e0a0a */
[----:B------:R-:W-:Y:S01]  /*1a90*/  ISETP.GE.AND P4, PT, R217, RZ, PT ;  /* 0x000000ffd900720c */ /* 0x000fe20003f86270 */
[--C-:B------:R-:W-:Y:S01]  /*1aa0*/  @!P2 IMAD.IADD R51, R51, 0x1, -R10.reuse ;  /* 0x000000013333a824 */ /* 0x100fe200078e0a0a */
[C---:B------:R-:W-:Y:S01]  /*1ab0*/  ISETP.GT.U32.AND P2, PT, R10.reuse, R47, PT ;  /* 0x0000002f0a00720c */ /* 0x040fe20003f44070 */
[----:B------:R-:W-:Y:S01]  /*1ac0*/  @!P6 IMAD.IADD R53, R53, 0x1, -R10 ;  /* 0x000000013535e824 */ /* 0x000fe200078e0a0a */
[C---:B------:R-:W-:Y:S01]  /*1ad0*/  ISETP.GT.U32.AND P5, PT, R10.reuse, R49, PT ;  /* 0x000000310a00720c */ /* 0x040fe20003fa4070 */
[----:B------:R-:W-:Y:S01]  /*1ae0*/  @!P3 IMAD.MOV R43, RZ, RZ, -R43 ;  /* 0x000000ffff2bb224 */ /* 0x000fe200078e0a2b */
[C---:B------:R-:W-:Y:S01]  /*1af0*/  ISETP.GT.U32.AND P6, PT, R10.reuse, R51, PT ;  /* 0x000000330a00720c */ /* 0x040fe20003fc4070 */
[C---:B------:R-:W-:Y:S01]  /*1b00*/  IMAD R67, R10.reuse, R2, R67 ;  /* 0x000000020a437224 */ /* 0x040fe200078e0243 */
[----:B------:R-:W-:Y:S01]  /*1b10*/  ISETP.GT.U32.AND P3, PT, R10, R53, PT ;  /* 0x000000350a00720c */ /* 0x000fe20003f64070 */
[----:B------:R-:W-:-:S04]  /*1b20*/  IMAD.HI.U32 R2, R12, R69, RZ ;  /* 0x000000450c027227 */ /* 0x000fc800078e00ff */
[----:B------:R-:W-:Y:S01]  /*1b30*/  @!P4 IMAD.MOV R45, RZ, RZ, -R45 ;  /* 0x000000ffff2dc224 */ /* 0x000fe200078e0a2d */
[C---:B------:R-:W-:Y:S01]  /*1b40*/  ISETP.GT.U32.AND P4, PT, R10.reuse, R55, PT ;  /* 0x000000370a00720c */ /* 0x040fe20003f84070 */
[--C-:B------:R-:W-:Y:S01]  /*1b50*/  @!P2 IMAD.IADD R47, R47, 0x1, -R10.reuse ;  /* 0x000000012f2fa824 */ /* 0x100fe200078e0a0a */
[C---:B------:R-:W-:Y:S01]  /*1b60*/  ISETP.GT.U32.AND P2, PT, R10.reuse, R57, PT ;  /* 0x000000390a00720c */ /* 0x040fe20003f44070 */
[--C-:B------:R-:W-:Y:S01]  /*1b70*/  @!P5 IMAD.IADD R49, R49, 0x1, -R10.reuse ;  /* 0x000000013131d824 */ /* 0x100fe200078e0a0a */
[----:B------:R-:W-:Y:S01]  /*1b80*/  ISETP.GE.AND P5, PT, R215, RZ, PT ;  /* 0x000000ffd700720c */ /* 0x000fe20003fa6270 */
[--C-:B------:R-:W-:Y:S01]  /*1b90*/  @!P6 IMAD.IADD R51, R51, 0x1, -R10.reuse ;  /* 0x000000013333e824 */ /* 0x100fe200078e0a0a */
[----:B------:R-:W-:Y:S01]  /*1ba0*/  ISETP.GT.U32.AND P6, PT, R10, R59, PT ;  /* 0x0000003b0a00720c */ /* 0x000fe20003fc4070 */
[----:B------:R-:W-:Y:S01]  /*1bb0*/  @!P3 IMAD.IADD R53, R53, 0x1, -R10 ;  /* 0x000000013535b824 */ /* 0x000fe200078e0a0a */
[----:B------:R-:W-:Y:S01]  /*1bc0*/  ISETP.GE.AND P3, PT, R214, RZ, PT ;  /* 0x000000ffd600720c */ /* 0x000fe20003f66270 */
[----:B------:R-:W-:-:S02]  /*1bd0*/  IMAD.MOV R2, RZ, RZ, -R2 ;  /* 0x000000ffff027224 */ /* 0x000fc400078e0a02 */
[----:B------:R-:W-:-:S04]  /*1be0*/  IMAD.HI.U32 R3, R12, R71, RZ ;  /* 0x000000470c037227 */ /* 0x000fc800078e00ff */
[--C-:B------:R-:W-:Y:S01]  /*1bf0*/  @!P4 IMAD.IADD R55, R55, 0x1, -R10.reuse ;  /* 0x000000013737c824 */ /* 0x100fe200078e0a0a */
[----:B------:R-:W-:Y:S01]  /*1c00*/  ISETP.GE.AND P4, PT, R213, RZ, PT ;  /* 0x000000ffd500720c */ /* 0x000fe20003f86270 */
[--C-:B------:R-:W-:Y:S01]  /*1c10*/  @!P2 IMAD.IADD R57, R57, 0x1, -R10.reuse ;  /* 0x000000013939a824 */ /* 0x100fe200078e0a0a */
[----:B------:R-:W-:Y:S01]  /*1c20*/  ISETP.GE.AND P2, PT, R212, RZ, PT ;  /* 0x000000ffd400720c */ /* 0x000fe20003f46270 */
[----:B------:R-:W-:Y:S01]  /*1c30*/  @!P6 IMAD.IADD R59, R59, 0x1, -R10 ;  /* 0x000000013b3be824 */ /* 0x000fe200078e0a0a */
[C---:B------:R-:W-:Y:S01]  /*1c40*/  ISETP.GT.U32.AND P6, PT, R10.reuse, R55, PT ;  /* 0x000000370a00720c */ /* 0x040fe20003fc4070 */
[----:B------:R-:W-:Y:S01]  /*1c50*/  @!P3 IMAD.MOV R49, RZ, RZ, -R49 ;  /* 0x000000ffff31b224 */ /* 0x000fe200078e0a31 */
[C---:B------:R-:W-:Y:S01]  /*1c60*/  ISETP.GT.U32.AND P3, PT, R10.reuse, R57, PT ;  /* 0x000000390a00720c */ /* 0x040fe20003f64070 */
[----:B------:R-:W-:Y:S01]  /*1c70*/  @!P5 IMAD.MOV R47, RZ, RZ, -R47 ;  /* 0x000000ffff2fd224 */ /* 0x000fe200078e0a2f */
[C---:B------:R-:W-:Y:S01]  /*1c80*/  ISETP.GT.U32.AND P5, PT, R10.reuse, R59, PT ;  /* 0x0000003b0a00720c */ /* 0x040fe20003fa4070 */
[----:B------:R-:W-:Y:S01]  /*1c90*/  IMAD R69, R10, R2, R69 ;  /* 0x000000020a457224 */ /* 0x000fe200078e0245 */
[----:B------:R-:W-:Y:S01]  /*1ca0*/  LOP3.LUT R2, R9, 0x34, R4, 0xfe, !PT ;  /* 0x0000003409027812 */ /* 0x000fe200078efe04 */
[----:B------:R-:W-:-:S02]  /*1cb0*/  IMAD.MOV R3, RZ, RZ, -R3 ;  /* 0x000000ffff037224 */ /* 0x000fc400078e0a03 */
[----:B------:R-:W-:Y:S01]  /*1cc0*/  @!P4 IMAD.MOV R51, RZ, RZ, -R51 ;  /* 0x000000ffff33c224 */ /* 0x000fe200078e0a33 */
[C---:B------:R-:W-:Y:S01]  /*1cd0*/  ISETP.GT.U32.AND P4, PT, R10.reuse, R61, PT ;  /* 0x0000003d0a00720c */ /* 0x040fe20003f84070 */
[----:B------:R-:W-:Y:S01]  /*1ce0*/  @!P2 IMAD.MOV R53, RZ, RZ, -R53 ;  /* 0x000000ffff35a224 */ /* 0x000fe200078e0a35 */
[C---:B------:R-:W-:Y:S01]  /*1cf0*/  ISETP.GT.U32.AND P2, PT, R10.reuse, R63, PT ;  /* 0x0000003f0a00720c */ /* 0x040fe20003f44070 */
[--C-:B------:R-:W-:Y:S01]  /*1d00*/  @!P6 IMAD.IADD R55, R55, 0x1, -R10.reuse ;  /* 0x000000013737e824 */ /* 0x100fe200078e0a0a */
[C---:B------:R-:W-:Y:S01]  /*1d10*/  ISETP.GT.U32.AND P6, PT, R10.reuse, R65, PT ;  /* 0x000000410a00720c */ /* 0x040fe20003fc4070 */
[--C-:B------:R-:W-:Y:S01]  /*1d20*/  @!P3 IMAD.IADD R57, R57, 0x1, -R10.reuse ;  /* 0x000000013939b824 */ /* 0x100fe200078e0a0a */
[----:B------:R-:W-:Y:S01]  /*1d30*/  ISETP.GE.AND P3, PT, R211, RZ, PT ;  /* 0x000000ffd300720c */ /* 0x000fe20003f66270 */
[----:B------:R-:W-:Y:S01]  /*1d40*/  @!P5 IMAD.IADD R59, R59, 0x1, -R10 ;  /* 0x000000013b3bd824 */ /* 0x000fe200078e0a0a */
[C---:B------:R-:W-:Y:S01]  /*1d50*/  ISETP.GT.U32.AND P5, PT, R10.reuse, R67, PT ;  /* 0x000000430a00720c */ /* 0x040fe20003fa4070 */
[----:B------:R-:W-:Y:S01]  /*1d60*/  IMAD R71, R10, R3, R71 ;  /* 0x000000030a477224 */ /* 0x000fe200078e0247 */
[----:B------:R-:W-:Y:S01]  /*1d70*/  IABS R73, R2 ;  /* 0x0000000200497213 */ /* 0x000fe20000000000 */
[----:B------:R-:W-:Y:S01]  /*1d80*/  IMAD.HI.U32 R7, R12, R77, RZ ;  /* 0x0000004d0c077227 */ /* 0x000fe200078e00ff */
[----:B------:R-:W-:-:S03]  /*1d90*/  LOP3.LUT R3, R9, 0x36, R4, 0xfe, !PT ;  /* 0x0000003609037812 */ /* 0x000fc600078efe04 */
[--C-:B------:R-:W-:Y:S01]  /*1da0*/  @!P4 IMAD.IADD R61, R61, 0x1, -R10.reuse ;  /* 0x000000013d3dc824 */ /* 0x100fe200078e0a0a */
[----:B------:R-:W-:Y:S01]  /*1db0*/  ISETP.GE.AND P4, PT, R210, RZ, PT ;  /* 0x000000ffd200720c */ /* 0x000fe20003f86270 */
[--C-:B------:R-:W-:Y:S01]  /*1dc0*/  @!P2 IMAD.IADD R63, R63, 0x1, -R10.reuse ;  /* 0x000000013f3fa824 */ /* 0x100fe200078e0a0a */
[----:B------:R-:W-:Y:S01]  /*1dd0*/  ISETP.GT.U32.AND P2, PT, R10, R69, PT ;  /* 0x000000450a00720c */ /* 0x000fe20003f44070 */
[----:B------:R-:W-:Y:S01]  /*1de0*/  @!P6 IMAD.IADD R65, R65, 0x1, -R10 ;  /* 0x000000014141e824 */ /* 0x000fe200078e0a0a */
[----:B------:R-:W-:Y:S01]  /*1df0*/  ISETP.GE.AND P6, PT, R209, RZ, PT ;  /* 0x000000ffd100720c */ /* 0x000fe20003fc6270 */
[----:B------:R-:W-:Y:S01]  /*1e00*/  @!P3 IMAD.MOV R55, RZ, RZ, -R55 ;  /* 0x000000ffff37b224 */ /* 0x000fe200078e0a37 */
[----:B------:R-:W-:Y:S01]  /*1e10*/  IABS R75, R3 ;  /* 0x00000003004b7213 */ /* 0x000fe20000000000 */
[----:B------:R-:W-:Y:S01]  /*1e20*/  IMAD.HI.U32 R5, R12, R73, RZ ;  /* 0x000000490c057227 */ /* 0x000fe200078e00ff */
[----:B------:R-:W-:-:S03]  /*1e30*/  ISETP.GT.U32.AND P3, PT, R10, R61, PT ;  /* 0x0000003d0a00720c */ /* 0x000fc60003f64070 */
[--C-:B------:R-:W-:Y:S01]  /*1e40*/  @!P5 IMAD.IADD R67, R67, 0x1, -R10.reuse ;  /* 0x000000014343d824 */ /* 0x100fe200078e0a0a */
[C---:B------:R-:W-:Y:S01]  /*1e50*/  ISETP.GT.U32.AND P5, PT, R10.reuse, R65, PT ;  /* 0x000000410a00720c */ /* 0x040fe20003fa4070 */
[----:B------:R-:W-:Y:S01]  /*1e60*/  @!P4 IMAD.MOV R57, RZ, RZ, -R57 ;  /* 0x000000ffff39c224 */ /* 0x000fe200078e0a39 */
[----:B------:R-:W-:Y:S01]  /*1e70*/  ISETP.GT.U32.AND P4, PT, R10, R63, PT ;  /* 0x0000003f0a00720c */ /* 0x000fe20003f84070 */
[----:B------:R-:W-:Y:S02]  /*1e80*/  @!P2 IMAD.IADD R69, R69, 0x1, -R10 ;  /* 0x000000014545a824 */ /* 0x000fe400078e0a0a */
[----:B------:R-:W-:Y:S02]  /*1e90*/  IMAD.MOV R5, RZ, RZ, -R5 ;  /* 0x000000ffff057224 */ /* 0x000fe400078e0a05 */
[----:B------:R-:W-:Y:S01]  /*1ea0*/  IMAD.HI.U32 R6, R12, R75, RZ ;  /* 0x0000004b0c067227 */ /* 0x000fe200078e00ff */
[----:B------:R-:W-:-:S03]  /*1eb0*/  ISETP.GT.U32.AND P2, PT, R10, R69, PT ;  /* 0x000000450a00720c */ /* 0x000fc60003f44070 */
[C---:B------:R-:W-:Y:S02]  /*1ec0*/  IMAD R73, R10.reuse, R5, R73 ;  /* 0x000000050a497224 */ /* 0x040fe400078e0249 */
[----:B------:R-:W-:Y:S01]  /*1ed0*/  @!P6 IMAD.MOV R59, RZ, RZ, -R59 ;  /* 0x000000ffff3be224 */ /* 0x000fe200078e0a3b */
[C---:B------:R-:W-:Y:S01]  /*1ee0*/  ISETP.GT.U32.AND P6, PT, R10.reuse, R67, PT ;  /* 0x000000430a00720c */ /* 0x040fe20003fc4070 */
[----:B------:R-:W-:Y:S02]  /*1ef0*/  IMAD.MOV R6, RZ, RZ, -R6 ;  /* 0x000000ffff067224 */ /* 0x000fe400078e0a06 */
[--C-:B------:R-:W-:Y:S01]  /*1f00*/  @!P4 IMAD.IADD R63, R63, 0x1, -R10.reuse ;  /* 0x000000013f3fc824 */ /* 0x100fe200078e0a0a */
[C---:B------:R-:W-:Y:S01]  /*1f10*/  ISETP.GT.U32.AND P4, PT, R10.reuse, R73, PT ;  /* 0x000000490a00720c */ /* 0x040fe20003f84070 */
[C---:B------:R-:W-:Y:S02]  /*1f20*/  IMAD R75, R10.reuse, R6, R75 ;  /* 0x000000060a4b7224 */ /* 0x040fe400078e024b */
[----:B------:R-:W-:Y:S01]  /*1f30*/  @!P3 IMAD.IADD R61, R61, 0x1, -R10 ;  /* 0x000000013d3db824 */ /* 0x000fe200078e0a0a */
[----:B------:R-:W-:Y:S01]  /*1f40*/  ISETP.GT.U32.AND P3, PT, R10, R71, PT ;  /* 0x000000470a00720c */ /* 0x000fe20003f64070 */
[----:B------:R-:W-:-:S02]  /*1f50*/  IMAD.MOV R7, RZ, RZ, -R7 ;  /* 0x000000ffff077224 */ /* 0x000fc400078e0a07 */
[----:B------:R-:W-:-:S04]  /*1f60*/  IMAD.HI.U32 R8, R12, R79, RZ ;  /* 0x0000004f0c087227 */ /* 0x000fc800078e00ff */
[--C-:B------:R-:W-:Y:S01]  /*1f70*/  @!P2 IMAD.IADD R69, R69, 0x1, -R10.reuse ;  /* 0x000000014545a824 */ /* 0x100fe200078e0a0a */
[----:B------:R-:W-:Y:S01]  /*1f80*/  ISETP.GE.AND P2, PT, R139, RZ, PT ;  /* 0x000000ff8b00720c */ /* 0x000fe20003f46270 */
[----:B------:R-:W-:Y:S01]  /*1f90*/  @!P5 IMAD.IADD R65, R65, 0x1, -R10 ;  /* 0x000000014141d824 */ /* 0x000fe200078e0a0a */
[C---:B------:R-:W-:Y:S01]  /*1fa0*/  ISETP.GT.U32.AND P5, PT, R10.reuse, R75, PT ;  /* 0x0000004b0a00720c */ /* 0x040fe20003fa4070 */
[----:B------:R-:W-:Y:S02]  /*1fb0*/  IMAD R77, R10, R7, R77 ;  /* 0x000000070a4d7224 */ /* 0x000fe400078e024d */
[----:B------:R-:W-:Y:S02]  /*1fc0*/  IMAD.MOV R8, RZ, RZ, -R8 ;  /* 0x000000ffff087224 */ /* 0x000fe400078e0a08 */
[----:B------:R-:W-:Y:S02]  /*1fd0*/  IMAD R5, R4, R116, RZ ;  /* 0x0000007404057224 */ /* 0x000fe400078e02ff */
[----:B------:R-:W-:Y:S01]  /*1fe0*/  @!P6 IMAD.IADD R67, R67, 0x1, -R10 ;  /* 0x000000014343e824 */ /* 0x000fe200078e0a0a */
[C---:B------:R-:W-:Y:S01]  /*1ff0*/  ISETP.GT.U32.AND P6, PT, R10.reuse, R77, PT ;  /* 0x0000004d0a00720c */ /* 0x040fe20003fc4070 */
[----:B------:R-:W-:-:S02]  /*2000*/  IMAD R79, R10, R8, R79 ;  /* 0x000000080a4f7224 */ /* 0x000fc400078e024f */
[----:B------:R-:W-:Y:S02]  /*2010*/  IMAD R6, R116, 0x2, R5 ;  /* 0x0000000274067824 */ /* 0x000fe400078e0205 */
[--C-:B------:R-:W-:Y:S01]  /*2020*/  @!P4 IMAD.IADD R73, R73, 0x1, -R10.reuse ;  /* 0x000000014949c824 */ /* 0x100fe200078e0a0a */
[----:B------:R-:W-:Y:S01]  /*2030*/  ISETP.GE.AND P4, PT, R138, RZ, PT ;  /* 0x000000ff8a00720c */ /* 0x000fe20003f86270 */
[----:B------:R-:W-:Y:S01]  /*2040*/  @!P3 IMAD.IADD R71, R71, 0x1, -R10 ;  /* 0x000000014747b824 */ /* 0x000fe200078e0a0a */
[----:B------:R-:W-:Y:S01]  /*2050*/  ISETP.GT.U32.AND P3, PT, R10, R79, PT ;  /* 0x0000004f0a00720c */ /* 0x000fe20003f64070 */
[----:B------:R-:W-:Y:S02]  /*2060*/  IMAD R7, R116, 0x2, R6 ;  /* 0x0000000274077824 */ /* 0x000fe400078e0206 */
[----:B------:R-:W-:Y:S01]  /*2070*/  @!P2 IMAD.MOV R61, RZ, RZ, -R61 ;  /* 0x000000ffff3da224 */ /* 0x000fe200078e0a3d */
[----:B------:R-:W-:Y:S01]  /*2080*/  ISETP.GT.U32.AND P2, PT, R10, R73, PT ;  /* 0x000000490a00720c */ /* 0x000fe20003f44070 */
[----:B------:R-:W-:Y:S01]  /*2090*/  @!P5 IMAD.IADD R75, R75, 0x1, -R10 ;  /* 0x000000014b4bd824 */ /* 0x000fe200078e0a0a */
[----:B------:R-:W-:Y:S01]  /*20a0*/  ISETP.GE.AND P5, PT, R137, RZ, PT ;  /* 0x000000ff8900720c */ /* 0x000fe20003fa6270 */
[----:B------:R-:W-:-:S02]  /*20b0*/  IMAD R8, R116, 0x2, R7 ;  /* 0x0000000274087824 */ /* 0x000fc400078e0207 */
[----:B------:R-:W-:Y:S01]  /*20c0*/  @!P6 IMAD.IADD R77, R77, 0x1, -R10 ;  /* 0x000000014d4de824 */ /* 0x000fe200078e0a0a */
[----:B------:R-:W-:Y:S01]  /*20d0*/  ISETP.GT.U32.AND P6, PT, R10, R71, PT ;  /* 0x000000470a00720c */ /* 0x000fe20003fc4070 */
[----:B------:R-:W-:Y:S02]  /*20e0*/  IMAD R9, R116, 0x2, R8 ;  /* 0x0000000274097824 */ /* 0x000fe400078e0208 */
[----:B------:R-:W-:-:S04]  /*20f0*/  IMAD.HI.U32 R12, R12, R81, RZ ;  /* 0x000000510c0c7227 */ /* 0x000fc800078e00ff */
[----:B------:R-:W-:Y:S02]  /*2100*/  IMAD R21, R116, 0x2, R9 ;  /* 0x0000000274157824 */ /* 0x000fe400078e0209 */
[----:B------:R-:W-:Y:S01]  /*2110*/  @!P3 IMAD.IADD R79, R79, 0x1, -R10 ;  /* 0x000000014f4fb824 */ /* 0x000fe200078e0a0a */
[----:B------:R-:W-:Y:S01]  /*2120*/  ISETP.GT.U32.AND P3, PT, R10, R75, PT ;  /* 0x0000004b0a00720c */ /* 0x000fe20003f64070 */
[----:B------:R-:W-:Y:S02]  /*2130*/  IMAD.MOV R12, RZ, RZ, -R12 ;  /* 0x000000ffff0c7224 */ /* 0x000fe400078e0a0c */
[----:B------:R-:W-:Y:S01]  /*2140*/  @!P2 IMAD.IADD R73, R73, 0x1, -R10 ;  /* 0x000000014949a824 */ /* 0x000fe200078e0a0a */
[----:B------:R-:W-:Y:S01]  /*2150*/  ISETP.GE.AND P2, PT, R136, RZ, PT ;  /* 0x000000ff8800720c */ /* 0x000fe20003f46270 */
[----:B------:R-:W-:Y:S02]  /*2160*/  IMAD R200, R116, 0x2, R21 ;  /* 0x0000000274c87824 */ /* 0x000fe400078e0215 */
[----:B------:R-:W-:Y:S01]  /*2170*/  @!P5 IMAD.MOV R65, RZ, RZ, -R65 ;  /* 0x000000ffff41d224 */ /* 0x000fe200078e0a41 */
[C---:B------:R-:W-:Y:S01]  /*2180*/  ISETP.GT.U32.AND P5, PT, R10.reuse, R79, PT ;  /* 0x0000004f0a00720c */ /* 0x040fe20003fa4070 */
[----:B------:R-:W-:-:S02]  /*2190*/  IMAD R81, R10, R12, R81 ;  /* 0x0000000c0a517224 */ /* 0x000fc400078e0251 */
[----:B------:R-:W-:Y:S02]  /*21a0*/  IMAD R199, R116, 0x2, R200 ;  /* 0x0000000274c77824 */ /* 0x000fe400078e02c8 */
[----:B------:R-:W-:Y:S01]  /*21b0*/  @!P4 IMAD.MOV R63, RZ, RZ, -R63 ;  /* 0x000000ffff3fc224 */ /* 0x000fe200078e0a3f */
[C---:B------:R-:W-:Y:S01]  /*21c0*/  ISETP.GT.U32.AND P4, PT, R10.reuse, R77, PT ;  /* 0x0000004d0a00720c */ /* 0x040fe20003f84070 */
[----:B------:R-:W-:Y:S01]  /*21d0*/  @!P6 IMAD.IADD R71, R71, 0x1, -R10 ;  /* 0x000000014747e824 */ /* 0x000fe200078e0a0a */
[----:B------:R-:W-:Y:S01]  /*21e0*/  ISETP.GT.U32.AND P6, PT, R10, R81, PT ;  /* 0x000000510a00720c */ /* 0x000fe20003fc4070 */
[----:B------:R-:W-:Y:S02]  /*21f0*/  IMAD R198, R116, 0x2, R199 ;  /* 0x0000000274c67824 */ /* 0x000fe400078e02c7 */
[----:B------:R-:W-:Y:S01]  /*2200*/  @!P2 IMAD.MOV R67, RZ, RZ, -R67 ;  /* 0x000000ffff43a224 */ /* 0x000fe200078e0a43 */
[----:B------:R-:W-:Y:S01]  /*2210*/  ISETP.GE.AND P2, PT, R2, RZ, PT ;  /* 0x000000ff0200720c */ /* 0x000fe20003f46270 */
[----:B------:R-:W-:-:S02]  /*2220*/  IMAD R197, R116, 0x2, R198 ;  /* 0x0000000274c57824 */ /* 0x000fc400078e02c6 */
[--C-:B------:R-:W-:Y:S01]  /*2230*/  @!P5 IMAD.IADD R79, R79, 0x1, -R10.reuse ;  /* 0x000000014f4fd824 */ /* 0x100fe200078e0a0a */
[----:B------:R-:W-:Y:S01]  /*2240*/  ISETP.GE.AND P5, PT, R135, RZ, PT ;  /* 0x000000ff8700720c */ /* 0x000fe20003fa6270 */
[----:B------:R-:W-:Y:S02]  /*2250*/  IMAD R196, R116, 0x2, R197 ;  /* 0x0000000274c47824 */ /* 0x000fe400078e02c5 */
[--C-:B------:R-:W-:Y:S01]  /*2260*/  @!P4 IMAD.IADD R77, R77, 0x1, -R10.reuse ;  /* 0x000000014d4dc824 */ /* 0x100fe200078e0a0a */
[----:B------:R-:W-:Y:S01]  /*2270*/  ISETP.GE.AND P4, PT, R18, UR16, PT ;  /* 0x0000001012007c0c */ /* 0x000fe2000bf86270 */
[----:B------:R-:W-:Y:S01]  /*2280*/  @!P6 IMAD.IADD R81, R81, 0x1, -R10 ;  /* 0x000000015151e824 */ /* 0x000fe200078e0a0a */
[----:B------:R-:W-:Y:S01]  /*2290*/  ISETP.GE.AND P6, PT, R134, RZ, PT ;  /* 0x000000ff8600720c */ /* 0x000fe20003fc6270 */
[----:B------:R-:W-:Y:S01]  /*22a0*/  IMAD R195, R116, 0x2, R196 ;  /* 0x0000000274c37824 */ /* 0x000fe200078e02c4 */
[----:B------:R-:W-:Y:S01]  /*22b0*/  SEL R14, R19, RZ, !P4 ;  /* 0x000000ff130e7207 */ /* 0x000fe20006000000 */
[----:B------:R-:W-:Y:S01]  /*22c0*/  @!P2 IMAD.MOV R73, RZ, RZ, -R73 ;  /* 0x000000ffff49a224 */ /* 0x000fe200078e0a49 */
[----:B------:R-:W-:Y:S01]  /*22d0*/  ISETP.GT.U32.AND P4, PT, R10, R81, PT ;  /* 0x000000510a00720c */ /* 0x000fe20003f84070 */
[----:B------:R-:W-:Y:S01]  /*22e0*/  IMAD R85, R116, 0x2, R195 ;  /* 0x0000000274557824 */ /* 0x000fe200078e02c3 */
[----:B------:R-:W-:Y:S01]  /*22f0*/  ISETP.GE.AND P2, PT, R37, RZ, PT ;  /* 0x000000ff2500720c */ /* 0x000fe20003f46270 */
[----:B------:R-:W-:Y:S01]  /*2300*/  @!P5 IMAD.MOV R69, RZ, RZ, -R69 ;  /* 0x000000ffff45d224 */ /* 0x000fe200078e0a45 */
[----:B------:R-:W-:Y:S01]  /*2310*/  ISETP.GE.AND P5, PT, R36, RZ, PT ;  /* 0x000000ff2400720c */ /* 0x000fe20003fa6270 */
[----:B------:R-:W-:-:S02]  /*2320*/  IMAD R87, R116, 0x2, R85 ;  /* 0x0000000274577824 */ /* 0x000fc400078e0255 */
[----:B-1----:R-:W-:Y:S01]  /*2330*/  IMAD R201, R201, UR4, RZ ;  /* 0x00000004c9c97c24 */ /* 0x002fe2000f8e02ff */
[----:B------:R-:W-:Y:S01]  /*2340*/  USHF.L.U32 UR4, UR11, 0x15, URZ ;  /* 0x000000150b047899 */ /* 0x000fe200080006ff */
[----:B------:R-:W-:Y:S02]  /*2350*/  IMAD R89, R116, 0x2, R87 ;  /* 0x0000000274597824 */ /* 0x000fe400078e0257 */
[--C-:B------:R-:W-:Y:S01]  /*2360*/  @!P3 IMAD.IADD R75, R75, 0x1, -R10.reuse ;  /* 0x000000014b4bb824 */ /* 0x100fe200078e0a0a */
[----:B------:R-:W-:Y:S01]  /*2370*/  ISETP.GE.AND P3, PT, R20, UR16, PT ;  /* 0x0000001014007c0c */ /* 0x000fe2000bf66270 */
[----:B------:R-:W-:Y:S01]  /*2380*/  IMAD R91, R116, 0x2, R89 ;  /* 0x00000002745b7824 */ /* 0x000fe200078e0259 */
[----:B------:R-:W-:Y:S01]  /*2390*/  ULOP3.LUT UR4, UR4, 0x600000, URZ, 0xc0, !UPT ;  /* 0x0060000004047892 */ /* 0x000fe2000f8ec0ff */
[----:B------:R-:W-:Y:S01]  /*23a0*/  @!P4 IMAD.IADD R81, R81, 0x1, -R10 ;  /* 0x000000015151c824 */ /* 0x000fe200078e0a0a */
[----:B------:R-:W-:Y:S01]  /*23b0*/  ISETP.GE.AND P4, PT, R0, RZ, PT ;  /* 0x000000ff0000720c */ /* 0x000fe20003f86270 */
[----:B------:R-:W-:Y:S01]  /*23c0*/  IMAD R93, R116, 0x2, R91 ;  /* 0x00000002745d7824 */ /* 0x000fe200078e025b */
[----:B------:R-:W-:Y:S01]  /*23d0*/  SEL R12, R19, RZ, !P3 ;  /* 0x000000ff130c7207 */ /* 0x000fe20005800000 */
[----:B------:R-:W-:Y:S01]  /*23e0*/  @!P2 IMAD.MOV R79, RZ, RZ, -R79 ;  /* 0x000000ffff4fa224 */ /* 0x000fe200078e0a4f */
[----:B------:R-:W-:Y:S01]  /*23f0*/  ISETP.NE.AND P2, PT, R35, RZ, PT ;  /* 0x000000ff2300720c */ /* 0x000fe20003f45270 */
[----:B------:R-:W-:Y:S01]  /*2400*/  @!P5 IMAD.MOV R77, RZ, RZ, -R77 ;  /* 0x000000ffff4dd224 */ /* 0x000fe200078e0a4d */
[----:B------:R-:W-:Y:S01]  /*2410*/  ISETP.GE.AND P5, PT, R38, RZ, PT ;  /* 0x000000ff2600720c */ /* 0x000fe20003fa6270 */
[----:B------:R-:W-:Y:S01]  /*2420*/  IMAD R95, R116, 0x2, R93 ;  /* 0x00000002745f7824 */ /* 0x000fe200078e025d */
[C---:B------:R-:W-:Y:S01]  /*2430*/  SEL R44, R194.reuse, R29, !P2 ;  /* 0x0000001dc22c7207 */ /* 0x040fe20005000000 */
[----:B------:R-:W-:Y:S01]  /*2440*/  IMAD.SHL.U32 R29, R201, 0x4, RZ ;  /* 0x00000004c91d7824 */ /* 0x000fe200078e00ff */
[----:B------:R-:W-:Y:S01]  /*2450*/  SEL R30, R194, R13, !P2 ;  /* 0x0000000dc21e7207 */ /* 0x000fe20005000000 */
[----:B------:R-:W-:Y:S01]  /*2460*/  IMAD R35, R116, 0x2, R95 ;  /* 0x0000000274237824 */ /* 0x000fe200078e025f */
[----:B------:R-:W-:Y:S01]  /*2470*/  SEL R26, R194, R15, !P2 ;  /* 0x0000000fc21a7207 */ /* 0x000fe20005000000 */
[----:B------:R-:W-:Y:S01]  /*2480*/  @!P4 IMAD.MOV R83, RZ, RZ, -R83 ;  /* 0x000000ffff53c224 */ /* 0x000fe200078e0a53 */
[----:B------:R-:W-:Y:S01]  /*2490*/  IADD3 R124, P4, PT, R29, UR20, RZ ;  /* 0x000000141d7c7c10 */ /* 0x000fe2000ff9e0ff */
[----:B------:R-:W-:Y:S01]  /*24a0*/  IMAD R97, R116, 0x2, R35 ;  /* 0x0000000274617824 */ /* 0x000fe200078e0223 */
[----:B------:R-:W-:Y:S01]  /*24b0*/  SEL R32, R194, R17, !P2 ;  /* 0x00000011c2207207 */ /* 0x000fe20005000000 */
[----:B------:R-:W-:Y:S01]  /*24c0*/  IMAD.SHL.U32 R10, R28, 0x4, RZ ;  /* 0x000000041c0a7824 */ /* 0x000fe200078e00ff */
[----:B------:R-:W-:Y:S01]  /*24d0*/  LEA.HI.X.SX32 R24, R201, UR21, 0x2, P4 ;  /* 0x00000015c9187c11 */ /* 0x000fe2000a0f16ff */
[----:B------:R-:W-:Y:S01]  /*24e0*/  @!P5 IMAD.MOV R81, RZ, RZ, -R81 ;  /* 0x000000ffff51d224 */ /* 0x000fe200078e0a51 */
[-C--:B------:R-:W-:Y:S01]  /*24f0*/  LEA R190, P5, R85, R124.reuse, 0x2 ;  /* 0x0000007c55be7211 */ /* 0x080fe200078a10ff */
[C---:B------:R-:W-:Y:S01]  /*2500*/  IMAD R13, R116.reuse, 0x2, R97 ;  /* 0x00000002740d7824 */ /* 0x040fe200078e0261 */
[----:B------:R-:W-:Y:S01]  /*2510*/  LEA R188, P4, R87, R124, 0x2 ;  /* 0x0000007c57bc7211 */ /* 0x000fe200078810ff */
[----:B------:R-:W-:Y:S01]  /*2520*/  @!P6 IMAD.MOV R71, RZ, RZ, -R71 ;  /* 0x000000ffff47e224 */ /* 0x000fe200078e0a47 */
[-C--:B------:R-:W-:Y:S01]  /*2530*/  LEA.HI.X.SX32 R191, R85, R24.reuse, 0x2, P5 ;  /* 0x0000001855bf7211 */ /* 0x080fe200028f16ff */
[----:B------:R-:W-:Y:S01]  /*2540*/  IMAD R15, R116, 0x2, R13 ;  /* 0x00000002740f7824 */ /* 0x000fe200078e020d */
[----:B------:R-:W-:-:S02]  /*2550*/  LEA.HI.X.SX32 R189, R87, R24, 0x2, P4 ;  /* 0x0000001857bd7211 */ /* 0x000fc400020f16ff */
[-C--:B------:R-:W-:Y:S01]  /*2560*/  LEA R186, P5, R89, R124.reuse, 0x2 ;  /* 0x0000007c59ba7211 */ /* 0x080fe200078a10ff */
[----:B------:R-:W-:Y:S01]  /*2570*/  IMAD R17, R116, 0x2, R15 ;  /* 0x0000000274117824 */ /* 0x000fe200078e020f */
[----:B------:R-:W-:Y:S02]  /*2580*/  LEA R184, P4, R91, R124, 0x2 ;  /* 0x0000007c5bb87211 */ /* 0x000fe400078810ff */
[-C--:B------:R-:W-:Y:S02]  /*2590*/  LEA.HI.X.SX32 R187, R89, R24.reuse, 0x2, P5 ;  /* 0x0000001859bb7211 */ /* 0x080fe400028f16ff */
[----:B------:R-:W-:Y:S02]  /*25a0*/  LEA.HI.X.SX32 R185, R91, R24, 0x2, P4 ;  /* 0x000000185bb97211 */ /* 0x000fe400020f16ff */
[----:B------:R-:W-:Y:S01]  /*25b0*/  SEL R34, R194, R23, !P2 ;  /* 0x00000017c2227207 */ /* 0x000fe20005000000 */
[----:B------:R-:W-:Y:S01]  /*25c0*/  IMAD R23, R116, 0x2, R17 ;  /* 0x0000000274177824 */ /* 0x000fe200078e0211 */
[----:B------:R-:W-:-:S02]  /*25d0*/  LEA R182, P5, R93, R124, 0x2 ;  /* 0x0000007c5db67211 */ /* 0x000fc400078a10ff */
[----:B------:R-:W-:Y:S02]  /*25e0*/  LEA R180, P4, R95, R124, 0x2 ;  /* 0x0000007c5fb47211 */ /* 0x000fe400078810ff */
[----:B------:R-:W-:Y:S01]  /*25f0*/  SEL R40, R194, R25, !P2 ;  /* 0x00000019c2287207 */ /* 0x000fe20005000000 */
[----:B------:R-:W-:Y:S01]  /*2600*/  IMAD R25, R116, 0x2, R23 ;  /* 0x0000000274197824 */ /* 0x000fe200078e0217 */
[-C--:B------:R-:W-:Y:S02]  /*2610*/  LEA.HI.X.SX32 R183, R93, R24.reuse, 0x2, P5 ;  /* 0x000000185db77211 */ /* 0x080fe400028f16ff */
[----:B------:R-:W-:Y:S02]  /*2620*/  LEA.HI.X.SX32 R181, R95, R24, 0x2, P4 ;  /* 0x000000185fb57211 */ /* 0x000fe400020f16ff */
[-C--:B------:R-:W-:Y:S02]  /*2630*/  LEA R178, P5, R35, R124.reuse, 0x2 ;  /* 0x0000007c23b27211 */ /* 0x080fe400078a10ff */
[----:B------:R-:W-:-:S02]  /*2640*/  LEA R176, P4, R97, R124, 0x2 ;  /* 0x0000007c61b07211 */ /* 0x000fc400078810ff */
[----:B------:R-:W-:Y:S01]  /*2650*/  SEL R42, R194, R27, !P2 ;  /* 0x0000001bc22a7207 */ /* 0x000fe20005000000 */
[----:B------:R-:W-:Y:S01]  /*2660*/  IMAD R27, R116, 0x2, R25 ;  /* 0x00000002741b7824 */ /* 0x000fe200078e0219 */
[-C--:B------:R-:W-:Y:S02]  /*2670*/  LEA.HI.X.SX32 R179, R35, R24.reuse, 0x2, P5 ;  /* 0x0000001823b37211 */ /* 0x080fe400028f16ff */
[----:B------:R-:W-:Y:S02]  /*2680*/  LEA.HI.X.SX32 R177, R97, R24, 0x2, P4 ;  /* 0x0000001861b17211 */ /* 0x000fe400020f16ff */
[-C--:B------:R-:W-:Y:S02]  /*2690*/  LEA R174, P5, R13, R124.reuse, 0x2 ;  /* 0x0000007c0dae7211 */ /* 0x080fe400078a10ff */
[----:B------:R-:W-:Y:S02]  /*26a0*/  LEA R172, P4, R15, R124, 0x2 ;  /* 0x0000007c0fac7211 */ /* 0x000fe400078810ff */
[----:B------:R-:W-:Y:S01]  /*26b0*/  SEL R46, R194, R31, !P2 ;  /* 0x0000001fc22e7207 */ /* 0x000fe20005000000 */
[----:B------:R-:W-:Y:S01]  /*26c0*/  IMAD R31, R116, 0x2, R27 ;  /* 0x00000002741f7824 */ /* 0x000fe200078e021b */
[----:B------:R-:W-:-:S02]  /*26d0*/  LEA.HI.X.SX32 R175, R13, R24, 0x2, P5 ;  /* 0x000000180daf7211 */ /* 0x000fc400028f16ff */
[----:B------:R-:W-:Y:S02]  /*26e0*/  LEA.HI.X.SX32 R173, R15, R24, 0x2, P4 ;  /* 0x000000180fad7211 */ /* 0x000fe400020f16ff */
[-C--:B------:R-:W-:Y:S02]  /*26f0*/  LEA R170, P5, R17, R124.reuse, 0x2 ;  /* 0x0000007c11aa7211 */ /* 0x080fe400078a10ff */
[----:B------:R-:W-:Y:S02]  /*2700*/  LEA R168, P4, R23, R124, 0x2 ;  /* 0x0000007c17a87211 */ /* 0x000fe400078810ff */
[----:B------:R-:W-:Y:S01]  /*2710*/  SEL R48, R194, R33, !P2 ;  /* 0x00000021c2307207 */ /* 0x000fe20005000000 */
[C---:B------:R-:W-:Y:S01]  /*2720*/  IMAD R33, R116.reuse, 0x2, R31 ;  /* 0x0000000274217824 */ /* 0x040fe200078e021f */
[-C--:B------:R-:W-:Y:S02]  /*2730*/  LEA.HI.X.SX32 R171, R17, R24.reuse, 0x2, P5 ;  /* 0x0000001811ab7211 */ /* 0x080fe400028f16ff */
[----:B------:R-:W-:Y:S01]  /*2740*/  LEA.HI.X.SX32 R169, R23, R24, 0x2, P4 ;  /* 0x0000001817a97211 */ /* 0x000fe200020f16ff */
[----:B------:R-:W-:Y:S01]  /*2750*/  IMAD R13, R116, 0x2, R33 ;  /* 0x00000002740d7824 */ /* 0x000fe200078e0221 */
[----:B------:R-:W-:-:S02]  /*2760*/  LEA R166, P5, R25, R124, 0x2 ;  /* 0x0000007c19a67211 */ /* 0x000fc400078a10ff */
[----:B------:R-:W-:Y:S01]  /*2770*/  LEA R164, P4, R27, R124, 0x2 ;  /* 0x0000007c1ba47211 */ /* 0x000fe200078810ff */
[C---:B------:R-:W-:Y:S01]  /*2780*/  IMAD R15, R116.reuse, 0x2, R13 ;  /* 0x00000002740f7824 */ /* 0x040fe200078e020d */
[-C--:B------:R-:W-:Y:S02]  /*2790*/  LEA.HI.X.SX32 R167, R25, R24.reuse, 0x2, P5 ;  /* 0x0000001819a77211 */ /* 0x080fe400028f16ff */
[----:B------:R-:W-:Y:S01]  /*27a0*/  LEA.HI.X.SX32 R165, R27, R24, 0x2, P4 ;  /* 0x000000181ba57211 */ /* 0x000fe200020f16ff */
[----:B------:R-:W-:Y:S01]  /*27b0*/  IMAD R17, R116, 0x2, R15 ;  /* 0x0000000274117824 */ /* 0x000fe200078e020f */
[-C--:B------:R-:W-:Y:S02]  /*27c0*/  LEA R162, P5, R31, R124.reuse, 0x2 ;  /* 0x0000007c1fa27211 */ /* 0x080fe400078a10ff */
[----:B------:R-:W-:Y:S02]  /*27d0*/  LEA R160, P4, R33, R124, 0x2 ;  /* 0x0000007c21a07211 */ /* 0x000fe400078810ff */
[----:B------:R-:W-:-:S02]  /*27e0*/  LEA.HI.X.SX32 R163, R31, R24, 0x2, P5 ;  /* 0x000000181fa37211 */ /* 0x000fc400028f16ff */
[----:B------:R-:W-:Y:S02]  /*27f0*/  LEA.HI.X.SX32 R161, R33, R24, 0x2, P4 ;  /* 0x0000001821a17211 */ /* 0x000fe400020f16ff */
[-C--:B------:R-:W-:Y:S02]  /*2800*/  LEA R158, P5, R13, R124.reuse, 0x2 ;  /* 0x0000007c0d9e7211 */ /* 0x080fe400078a10ff */
[----:B------:R-:W-:Y:S02]  /*2810*/  LEA R156, P4, R15, R124, 0x2 ;  /* 0x0000007c0f9c7211 */ /* 0x000fe400078810ff */
[----:B------:R-:W-:Y:S02]  /*2820*/  ISETP.GE.AND P3, PT, R3, RZ, PT ;  /* 0x000000ff0300720c */ /* 0x000fe40003f66270 */
[-C--:B------:R-:W-:Y:S02]  /*2830*/  LEA.HI.X.SX32 R159, R13, R24.reuse, 0x2, P5 ;  /* 0x000000180d9f7211 */ /* 0x080fe400028f16ff */
[----:B------:R-:W-:-:S02]  /*2840*/  LEA.HI.X.SX32 R157, R15, R24, 0x2, P4 ;  /* 0x000000180f9d7211 */ /* 0x000fc400020f16ff */
[-C--:B------:R-:W-:Y:S02]  /*2850*/  LEA R154, P5, R17, R124.reuse, 0x2 ;  /* 0x0000007c119a7211 */ /* 0x080fe400078a10ff */
[----:B------:R-:W-:Y:S02]  /*2860*/  LEA R192, P4, R5, R124, 0x2 ;  /* 0x0000007c05c07211 */ /* 0x000fe400078810ff */
[-C--:B------:R-:W-:Y:S01]  /*2870*/  LEA.HI.X.SX32 R155, R17, R24.reuse, 0x2, P5 ;  /* 0x00000018119b7211 */ /* 0x080fe200028f16ff */
[----:B------:R-:W-:Y:S01]  /*2880*/  IMAD R17, R116, 0x2, R17 ;  /* 0x0000000274117824 */ /* 0x000fe200078e0211 */
[----:B------:R-:W-:Y:S01]  /*2890*/  LEA.HI.X.SX32 R193, R5, R24, 0x2, P4 ;  /* 0x0000001805c17211 */ /* 0x000fe200020f16ff */
[----:B------:R-:W-:Y:S01]  /*28a0*/  @!P3 IMAD.MOV R75, RZ, RZ, -R75 ;  /* 0x000000ffff4bb224 */ /* 0x000fe200078e0a4b */
[-C--:B------:R-:W-:Y:S02]  /*28b0*/  LEA R150, P4, R7, R124.reuse, 0x2 ;  /* 0x0000007c07967211 */ /* 0x080fe400078810ff */
[----:B------:R-:W-:-:S02]  /*28c0*/  LEA R152, P5, R6, R124, 0x2 ;  /* 0x0000007c06987211 */ /* 0x000fc400078a10ff */
[----:B------:R-:W-:Y:S02]  /*28d0*/  LEA.HI.X.SX32 R151, R7, R24, 0x2, P4 ;  /* 0x0000001807977211 */ /* 0x000fe400020f16ff */
[C---:B------:R-:W-:Y:S02]  /*28e0*/  LEA R146, P4, R17.reuse, R124, 0x2 ;  /* 0x0000007c11927211 */ /* 0x040fe400078810ff */
[----:B------:R-:W-:Y:S02]  /*28f0*/  LEA.HI.X.SX32 R153, R6, R24, 0x2, P5 ;  /* 0x0000001806997211 */ /* 0x000fe400028f16ff */
[----:B------:R-:W-:Y:S02]  /*2900*/  LEA R148, P5, R8, R124, 0x2 ;  /* 0x0000007c08947211 */ /* 0x000fe400078a10ff */
[----:B------:R-:W-:Y:S02]  /*2910*/  LEA.HI.X.SX32 R147, R17, R24, 0x2, P4 ;  /* 0x0000001811937211 */ /* 0x000fe400020f16ff */
[----:B------:R-:W-:-:S02]  /*2920*/  IADD3 R22, P4, PT, R10, UR22, RZ ;  /* 0x000000160a167c10 */ /* 0x000fc4000ff9e0ff */
[C---:B------:R-:W-:Y:S02]  /*2930*/  SEL R56, R194.reuse, R57, !P2 ;  /* 0x00000039c2387207 */ /* 0x040fe40005000000 */
[C---:B------:R-:W-:Y:S02]  /*2940*/  SEL R64, R194.reuse, R59, !P2 ;  /* 0x0000003bc2407207 */ /* 0x040fe40005000000 */
[C---:B------:R-:W-:Y:S02]  /*2950*/  SEL R66, R194.reuse, R61, !P2 ;  /* 0x0000003dc2427207 */ /* 0x040fe40005000000 */
[C---:B------:R-:W-:Y:S02]  /*2960*/  SEL R68, R194.reuse, R63, !P2 ;  /* 0x0000003fc2447207 */ /* 0x040fe40005000000 */
[C---:B------:R-:W-:Y:S02]  /*2970*/  SEL R50, R194.reuse, R39, !P2 ;  /* 0x00000027c2327207 */ /* 0x040fe40005000000 */
[----:B------:R-:W-:-:S02]  /*2980*/  SEL R52, R194, R41, !P2 ;  /* 0x00000029c2347207 */ /* 0x000fc40005000000 */
        /* <DEDUP_REMOVED lines=15> */
[----:B------:R-:W-:Y:S02]  /*2a80*/  SEL R63, R194, R81, !P2 ;  /* 0x00000051c23f7207 */ /* 0x000fe40005000000 */
[----:B------:R-:W-:Y:S01]  /*2a90*/  ISETP.NE.U32.AND P6, PT, R12, RZ, PT ;  /* 0x000000ff0c00720c */ /* 0x000fe20003fc5070 */
[----:B------:R-:W-:Y:S01]  /*2aa0*/  IMAD.SHL.U32 R12, R21, 0x4, RZ ;  /* 0x00000004150c7824 */ /* 0x000fe200078e00ff */
[----:B------:R-:W-:-:S02]  /*2ab0*/  SEL R194, R194, R83, !P2 ;  /* 0x00000053c2c27207 */ /* 0x000fc40005000000 */
[----:B------:R-:W-:Y:S02]  /*2ac0*/  LEA.HI.X.SX32 R149, R8, R24, 0x2, P5 ;  /* 0x0000001808957211 */ /* 0x000fe400028f16ff */
[----:B------:R-:W-:Y:S02]  /*2ad0*/  ISETP.NE.U32.AND P3, PT, R14, RZ, PT ;  /* 0x000000ff0e00720c */ /* 0x000fe40003f65070 */
[----:B------:R-:W-:Y:S02]  /*2ae0*/  LOP3.LUT P2, RZ, R205, 0x7f, RZ, 0xc0, !PT ;  /* 0x0000007fcdff7812 */ /* 0x000fe4000784c0ff */
[----:B------:R-:W-:Y:S02]  /*2af0*/  LEA R144, P5, R9, R124, 0x2 ;  /* 0x0000007c09907211 */ /* 0x000fe400078a10ff */
[----:B------:R-:W-:Y:S01]  /*2b00*/  LEA.HI.X.SX32 R20, R28, UR23, 0x2, P4 ;  /* 0x000000171c147c11 */ /* 0x000fe2000a0f16ff */
[----:B------:R-:W-:Y:S10]  /*2b10*/  BRA.U UP0, `(.L_x_5) ;  /* 0x0000000100187547 */ /* 0x000ff4000b800000 */
[----:B------:R-:W-:Y:S01]  /*2b20*/  ELECT P4, URZ, PT ;  /* 0x0000000000ff782f */ /* 0x000fe20003880000 */
[----:B------:R-:W-:Y:S01]  /*2b30*/  IMAD.MOV.U32 R13, RZ, RZ, 0x1 ;  /* 0x00000001ff0d7424 */ /* 0x000fe200078e00ff */
[----:B------:R-:W-:Y:S01]  /*2b40*/  UMOV UR6, 0x40 ;  /* 0x0000004000067882 */ /* 0x000fe20000000000 */
[----:B------:R-:W-:Y:S01]  /*2b50*/  UVIRTCOUNT.DEALLOC.SMPOOL 0x80 ;  /* 0x000000800000784c */ /* 0x000fe20000000000 */
[----:B------:R-:W-:-:S09]  /*2b60*/  ULEA UR6, UR5, UR6, 0x18 ;  /* 0x0000000605067291 */ /* 0x000fd2000f8ec0ff */
[----:B------:R1:W-:Y:S03]  /*2b70*/  @P4 STS.U8 [UR6], R13 ;  /* 0x0000000dff004988 */ /* 0x0003e60008000006 */
.L_x_5:
[----:B-1----:R-:W-:Y:S01]  /*2b80*/  IMAD.SHL.U32 R13, R200, 0x4, RZ ;  /* 0x00000004c80d7824 */ /* 0x002fe200078e00ff */
[----:B------:R-:W-:Y:S01]  /*2b90*/  IADD3 R142, P4, PT, R12, R124, RZ ;  /* 0x0000007c0c8e7210 */ /* 0x000fe20007f9e0ff */
[----:B------:R-:W-:Y:S01]  /*2ba0*/  IMAD.SHL.U32 R14, R199, 0x4, RZ ;  /* 0x00000004c70e7824 */ /* 0x000fe200078e00ff */
[-C--:B------:R-:W-:Y:S01]  /*2bb0*/  LEA.HI.X.SX32 R145, R9, R24.reuse, 0x2, P5 ;  /* 0x0000001809917211 */ /* 0x080fe200028f16ff */
[----:B------:R-:W-:Y:S01]  /*2bc0*/  IMAD.SHL.U32 R15, R198, 0x4, RZ ;  /* 0x00000004c60f7824 */ /* 0x000fe200078e00ff */
[----:B------:R-:W-:Y:S01]  /*2bd0*/  LEA.HI.X.SX32 R143, R21, R24, 0x2, P4 ;  /* 0x00000018158f7211 */ /* 0x000fe200020f16ff */
[----:B------:R-:W-:Y:S01]  /*2be0*/  IMAD.SHL.U32 R16, R197, 0x4, RZ ;  /* 0x00000004c5107824 */ /* 0x000fe200078e00ff */
[----:B------:R-:W-:Y:S01]  /*2bf0*/  IADD3 R140, P4, PT, R13, R124, RZ ;  /* 0x0000007c0d8c7210 */ /* 0x000fe20007f9e0ff */
[----:B------:R-:W-:Y:S01]  /*2c00*/  IMAD.SHL.U32 R17, R196, 0x4, RZ ;  /* 0x00000004c4117824 */ /* 0x000fe200078e00ff */
[----:B------:R-:W-:Y:S01]  /*2c10*/  VOTEU.ALL UP1, P2 ;  /* 0x0000000000ff7886 */ /* 0x000fe20001020000 */
[----:B------:R-:W-:Y:S01]  /*2c20*/  IMAD.SHL.U32 R18, R195, 0x4, RZ ;  /* 0x00000004c3127824 */ /* 0x000fe200078e00ff */
[----:B------:R-:W-:Y:S01]  /*2c30*/  LEA.HI.X.SX32 R141, R200, R24, 0x2, P4 ;  /* 0x00000018c88d7211 */ /* 0x000fe200020f16ff */
[----:B------:R-:W-:Y:S01]  /*2c40*/  IMAD R30, R30, UR13, RZ ;  /* 0x0000000d1e1e7c24 */ /* 0x000fe2000f8e02ff */
[----:B------:R-:W-:Y:S01]  /*2c50*/  IADD3 R132, P4, PT, R14, R124, RZ ;  /* 0x0000007c0e847210 */ /* 0x000fe20007f9e0ff */
[----:B------:R-:W-:Y:S01]  /*2c60*/  IMAD R31, R26, UR13, RZ ;  /* 0x0000000d1a1f7c24 */ /* 0x000fe2000f8e02ff */
[----:B------:R-:W-:-:S04]  /*2c70*/  @!UP1 UIADD3 UR14, UPT, UPT, -UR8, 0x100000, URZ ;  /* 0x00100000080e9890 */ /* 0x000fc8000fffe1ff */
[----:B------:R-:W-:Y:S02]  /*2c80*/  @!UP1 USHF.L.U32 UR15, UR14, 0xb, URZ ;  /* 0x0000000b0e0f9899 */ /* 0x000fe400080006ff */
[----:B------:R-:W-:Y:S01]  /*2c90*/  @!UP1 USHF.L.U32 UR14, UR14, 0x1, URZ ;  /* 0x000000010e0e9899 */ /* 0x000fe200080006ff */
[----:B------:R-:W-:Y:S01]  /*2ca0*/  IMAD R32, R32, UR13, RZ ;  /* 0x0000000d20207c24 */ /* 0x000fe2000f8e02ff */
[----:B------:R-:W-:Y:S01]  /*2cb0*/  LEA.HI.X.SX32 R133, R199, R24, 0x2, P4 ;  /* 0x00000018c7857211 */ /* 0x000fe200020f16ff */
[----:B------:R-:W-:Y:S01]  /*2cc0*/  IMAD R33, R34, UR13, RZ ;  /* 0x0000000d22217c24 */ /* 0x000fe2000f8e02ff */
[----:B------:R-:W-:Y:S01]  /*2cd0*/  IADD3 R130, P4, PT, R15, R124, RZ ;  /* 0x0000007c0f827210 */ /* 0x000fe20007f9e0ff */
[----:B------:R-:W-:Y:S01]  /*2ce0*/  IMAD R34, R40, UR13, RZ ;  /* 0x0000000d28227c24 */ /* 0x000fe2000f8e02ff */
[C---:B------:R-:W-:Y:S01]  /*2cf0*/  LEA R120, P5, R31.reuse, R22, 0x2 ;  /* 0x000000161f787211 */ /* 0x040fe200078a10ff */
[----:B------:R-:W-:Y:S01]  /*2d00*/  IMAD R35, R42, UR13, RZ ;  /* 0x0000000d2a237c24 */ /* 0x000fe2000f8e02ff */
[----:B------:R-:W-:Y:S01]  /*2d10*/  LEA.HI.X.SX32 R131, R198, R24, 0x2, P4 ;  /* 0x00000018c6837211 */ /* 0x000fe200020f16ff */
[----:B------:R-:W-:Y:S01]  /*2d20*/  IMAD R39, R44, UR13, RZ ;  /* 0x0000000d2c277c24 */ /* 0x000fe2000f8e02ff */
[----:B------:R-:W-:Y:S01]  /*2d30*/  IADD3 R128, P4, PT, R16, R124, RZ ;  /* 0x0000007c10807210 */ /* 0x000fe20007f9e0ff */
[----:B------:R-:W-:Y:S01]  /*2d40*/  IMAD R40, R46, UR13, RZ ;  /* 0x0000000d2e287c24 */ /* 0x000fe2000f8e02ff */
[----:B------:R-:W-:Y:S01]  /*2d50*/  LEA.HI.X.SX32 R121, R31, R20, 0x2, P5 ;  /* 0x000000141f797211 */ /* 0x000fe200028f16ff */
[----:B------:R-:W-:Y:S01]  /*2d60*/  IMAD R41, R48, UR13, RZ ;  /* 0x0000000d30297c24 */ /* 0x000fe2000f8e02ff */
[----:B------:R-:W-:Y:S01]  /*2d70*/  LEA.HI.X.SX32 R129, R197, R24, 0x2, P4 ;  /* 0x00000018c5817211 */ /* 0x000fe200020f16ff */
[----:B------:R-:W-:Y:S01]  /*2d80*/  IMAD R42, R50, UR13, RZ ;  /* 0x0000000d322a7c24 */ /* 0x000fe2000f8e02ff */
[----:B------:R-:W-:Y:S01]  /*2d90*/  IADD3 R126, P4, PT, R17, R124, RZ ;  /* 0x0000007c117e7210 */ /* 0x000fe20007f9e0ff */
[----:B------:R-:W-:Y:S01]  /*2da0*/  IMAD R43, R52, UR13, RZ ;  /* 0x0000000d342b7c24 */ /* 0x000fe2000f8e02ff */
[----:B------:R-:W-:Y:S01]  /*2db0*/  LEA R114, P5, R33, R22, 0x2 ;  /* 0x0000001621727211 */ /* 0x000fe200078a10ff */
        /* <DEDUP_REMOVED lines=9> */
[-C--:B------:R-:W-:Y:S01]  /*2e50*/  LEA R122, P4, R30, R22.reuse, 0x2 ;  /* 0x000000161e7a7211 */ /* 0x080fe200078810ff */
[----:B------:R-:W-:Y:S01]  /*2e60*/  IMAD R50, R55, UR13, RZ ;  /* 0x0000000d37327c24 */ /* 0x000fe2000f8e02ff */
[----:B------:R-:W-:Y:S01]  /*2e70*/  LEA R110, P5, R35, R22, 0x2 ;  /* 0x00000016236e7211 */ /* 0x000fe200078a10ff */
[----:B------:R-:W-:Y:S01]  /*2e80*/  IMAD R51, R56, UR13, RZ ;  /* 0x0000000d38337c24 */ /* 0x000fe2000f8e02ff */
[----:B------:R-:W-:Y:S01]  /*2e90*/  LEA.HI.X.SX32 R123, R30, R20, 0x2, P4 ;  /* 0x000000141e7b7211 */ /* 0x000fe200020f16ff */
[----:B------:R-:W-:Y:S01]  /*2ea0*/  IMAD R45, R45, UR13, RZ ;  /* 0x0000000d2d2d7c24 */ /* 0x000fe2000f8e02ff */
[----:B------:R-:W-:Y:S01]  /*2eb0*/  LEA R118, P4, R32, R22, 0x2 ;  /* 0x0000001620767211 */ /* 0x000fe200078810ff */
[----:B------:R-:W-:Y:S01]  /*2ec0*/  IMAD R52, R64, UR13, RZ ;  /* 0x0000000d40347c24 */ /* 0x000fe2000f8e02ff */
[-C--:B------:R-:W-:Y:S01]  /*2ed0*/  LEA.HI.X.SX32 R111, R35, R20.reuse, 0x2, P5 ;  /* 0x00000014236f7211 */ /* 0x080fe200028f16ff */
        /* <DEDUP_REMOVED lines=23> */
[----:B------:R-:W-:Y:S01]  /*3050*/  UIADD3 UR13, UPT, UPT, UR9, UR4, URZ ;  /* 0x00000004090d7290 */ /* 0x000fe2000fffe0ff */
[----:B------:R-:W-:Y:S01]  /*3060*/  LEA.HI.X.SX32 R103, R42, R20, 0x2, P5 ;  /* 0x000000142a677211 */ /* 0x000fe200028f16ff */
[----:B------:R-:W-:Y:S01]  /*3070*/  VOTEU.ALL UP2, P2 ;  /* 0x0000000000ff7886 */ /* 0x000fe20001040000 */
[----:B------:R-:W-:Y:S01]  /*3080*/  LEA R98, P5, R44, R22, 0x2 ;  /* 0x000000162c627211 */ /* 0x000fe200078a10ff */
[----:B------:R-:W-:Y:S01]  /*3090*/  VIADD R244, R11, UR12 ;  /* 0x0000000c0bf47c36 */ /* 0x000fe20008000000 */
[----:B------:R-:W-:Y:S01]  /*30a0*/  LEA.HI.X.SX32 R101, R43, R20, 0x2, P4 ;  /* 0x000000142b657211 */ /* 0x000fe200020f16ff */
[----:B------:R-:W-:Y:S01]  /*30b0*/  UISETP.GT.AND UP3, UPT, UR7, 0x7f, UPT ;  /* 0x0000007f0700788c */ /* 0x000fe2000bf64270 */
[----:B------:R-:W-:-:S02]  /*30c0*/  LEA R96, P4, R45, R22, 0x2 ;  /* 0x000000162d607211 */ /* 0x000fc400078810ff */
[----:B------:R-:W-:Y:S01]  /*30d0*/  LEA.HI.X.SX32 R99, R44, R20, 0x2, P5 ;  /* 0x000000142c637211 */ /* 0x000fe200028f16ff */
[----:B------:R-:W-:Y:S01]  /*30e0*/  STTM.16dp32bit_t0_t15.x32 tmem[UR13], RZ ;  /* 0x000000ff000079ed */ /* 0x000fe20008a8000d */
[----:B------:R-:W-:Y:S01]  /*30f0*/  STTM.16dp32bit_t16_t31.x32 tmem[UR13+0x20], RZ ;  /* 0x000020ff000079ed */ /* 0x000fe20008aa000d */
[C---:B------:R-:W-:Y:S01]  /*3100*/  LEA R94, P5, R46.reuse, R22, 0x2 ;  /* 0x000000162e5e7211 */ /* 0x040fe200078a10ff */
[----:B------:R-:W1:Y:S01]  /*3110*/  FENCE.VIEW.ASYNC.T ;  /* 0x00000000000073c6 */ /* 0x000e620000000200 */
[----:B------:R-:W-:Y:S02]  /*3120*/  LEA.HI.X.SX32 R97, R45, R20, 0x2, P4 ;  /* 0x000000142d617211 */ /* 0x000fe400020f16ff */
[----:B------:R-:W-:Y:S02]  /*3130*/  LEA R92, P4, R47, R22, 0x2 ;  /* 0x000000162f5c7211 */ /* 0x000fe400078810ff */
[----:B------:R-:W-:Y:S02]  /*3140*/  LEA.HI.X.SX32 R95, R46, R20, 0x2, P5 ;  /* 0x000000142e5f7211 */ /* 0x000fe400028f16ff */
[----:B------:R-:W-:-:S02]  /*3150*/  LEA R90, P5, R48, R22, 0x2 ;  /* 0x00000016305a7211 */ /* 0x000fc400078a10ff */
[----:B------:R-:W-:Y:S02]  /*3160*/  LEA.HI.X.SX32 R93, R47, R20, 0x2, P4 ;  /* 0x000000142f5d7211 */ /* 0x000fe400020f16ff */
[C---:B------:R-:W-:Y:S02]  /*3170*/  LEA R88, P4, R49.reuse, R22, 0x2 ;  /* 0x0000001631587211 */ /* 0x040fe400078810ff */
        /* <DEDUP_REMOVED lines=11> */
[----:B------:R-:W-:Y:S01]  /*3230*/  LEA R76, P4, R55, R22, 0x2 ;  /* 0x00000016374c7211 */ /* 0x000fe200078810ff */
[----:B------:R-:W-:-:S04]  /*3240*/  @!UP1 UIADD3 UR4, UPT, UPT, -UR8, 0x100000, URZ ;  /* 0x0010000008049890 */ /* 0x000fc8000fffe1ff */
[----:B------:R-:W-:Y:S02]  /*3250*/  @!UP1 USHF.L.U32 UR5, UR4, 0xb, URZ ;  /* 0x0000000b04059899 */ /* 0x000fe400080006ff */
[----:B------:R-:W-:Y:S01]  /*3260*/  @!UP1 USHF.L.U32 UR4, UR4, 0x1, URZ ;  /* 0x0000000104049899 */ /* 0x000fe200080006ff */
[----:B-1----:R-:W-:Y:S01]  /*3270*/  BAR.SYNC.DEFER_BLOCKING 0x0 ;  /* 0x0000000000007b1d */ /* 0x002fe20000010000 */
[----:B------:R-:W-:Y:S01]  /*3280*/  LEA.HI.X.SX32 R79, R54, R20, 0x2, P5 ;  /* 0x00000014364f7211 */ /* 0x000fe200028f16ff */
[----:B------:R-:W-:Y:S01]  /*3290*/  UIADD3 UR8, UPT, UPT, UR16, -0x40, URZ ;  /* 0xffffffc010087890 */ /* 0x000fe2000fffe0ff */
[----:B------:R-:W-:Y:S02]  /*32a0*/  LEA R74, P5, R56, R22, 0x2 ;  /* 0x00000016384a7211 */ /* 0x000fe400078a10ff */
[----:B------:R-:W-:Y:S01]  /*32b0*/  LEA.HI.X.SX32 R77, R55, R20, 0x2, P4 ;  /* 0x00000014374d7211 */ /* 0x000fe200020f16ff */
[----:B------:R-:W-:Y:S01]  /*32c0*/  VOTEU.ALL UP1, P2 ;  /* 0x0000000000ff7886 */ /* 0x000fe20001020000 */
        /* <DEDUP_REMOVED lines=9> */
[----:B------:R-:W1:Y:S02]  /*3360*/  FENCE.VIEW.ASYNC.S ;  /* 0x00000000000073c6 */ /* 0x000e640000000000 */
[----:B-1----:R1:W2:Y:S02]  /*3370*/  @!UP1 SYNCS.EXCH.64 URZ, [UR10], UR14 ;  /* 0x0000000e0aff95b2 */ /* 0x0022a40008000100 */
[----:B--2---:R-:W-:Y:S01]  /*3380*/  BAR.SYNC.DEFER_BLOCKING 0x0 ;  /* 0x0000000000007b1d */ /* 0x004fe20000010000 */
[----:B------:R-:W-:Y:S01]  /*3390*/  LEA.HI.X.SX32 R67, R60, R20, 0x2, P5 ;  /* 0x000000143c437211 */ /* 0x000fe200028f16ff */
[----:B------:R-:W-:Y:S01]  /*33a0*/  UISETP.NE.U32.AND UP1, UPT, UR11, URZ, UPT ;  /* 0x000000ff0b00728c */ /* 0x000fe2000bf25070 */
[----:B------:R-:W-:-:S02]  /*33b0*/  LEA R26, P5, R62, R22, 0x2 ;  /* 0x000000163e1a7211 */ /* 0x000fc400078a10ff */
[----:B------:R-:W-:Y:S02]  /*33c0*/  LEA.HI.X.SX32 R65, R61, R20, 0x2, P4 ;  /* 0x000000143d417211 */ /* 0x000fe400020f16ff */
[C---:B------:R-:W-:Y:S02]  /*33d0*/  LEA R24, P4, R63.reuse, R22, 0x2 ;  /* 0x000000163f187211 */ /* 0x040fe400078810ff */
[----:B------:R-:W-:Y:S02]  /*33e0*/  LEA.HI.X.SX32 R27, R62, R20, 0x2, P5 ;  /* 0x000000143e1b7211 */ /* 0x000fe400028f16ff */
[----:B------:R-:W-:Y:S02]  /*33f0*/  LEA R22, P5, R194, R22, 0x2 ;  /* 0x00000016c2167211 */ /* 0x000fe400078a10ff */
[----:B------:R-:W-:Y:S02]  /*3400*/  LEA.HI.X.SX32 R25, R63, R20, 0x2, P4 ;  /* 0x000000143f197211 */ /* 0x000fe400020f16ff */
[----:B------:R-:W-:-:S02]  /*3410*/  ISETP.GE.AND P4, PT, R246, UR16, PT ;  /* 0x00000010f6007c0c */ /* 0x000fc4000bf86270 */
[----:B------:R-:W-:Y:S02]  /*3420*/  LEA.HI.X.SX32 R23, R194, R20, 0x2, P5 ;  /* 0x00000014c2177211 */ /* 0x000fe400028f16ff */
[----:B------:R-:W-:Y:S02]  /*3430*/  ISETP.GE.AND P5, PT, R245, UR16, PT ;  /* 0x00000010f5007c0c */ /* 0x000fe4000bfa6270 */
[----:B------:R-:W-:Y:S02]  /*3440*/  SEL R20, R19, RZ, !P4 ;  /* 0x000000ff13147207 */ /* 0x000fe40006000000 */
[----:B------:R-:W-:Y:S01]  /*3450*/  ISETP.GE.AND P4, PT, R243, UR16, PT ;  /* 0x00000010f3007c0c */ /* 0x000fe2000bf86270 */
[----:B------:R1:W2:Y:S02]  /*3460*/  @!UP2 SYNCS.EXCH.64 URZ, [UR12+0x10008], UR4 ;  /* 0x010008040cffa5b2 */ /* 0x0002a40008000100 */
[----:B------:R-:W-:Y:S01]  /*3470*/  @!PT LDS RZ, [RZ] ;  /* 0x00000000fffff984 */ /* 0x000fe20000000800 */
[----:B------:R-:W-:Y:S01]  /*3480*/  @!PT LDS RZ, [RZ] ;  /* 0x00000000fffff984 */ /* 0x000fe20000000800 */
[----:B------:R-:W-:Y:S01]  /*3490*/  @!PT LDS RZ, [RZ] ;  /* 0x00000000fffff984 */ /* 0x000fe20000000800 */
[----:B--2---:R2:W-:Y:S01]  /*34a0*/  LDGSTS.E [R244], desc[UR40][R192.64], P0 ;  /* 0x00000000c0f47fae */ /* 0x0045e200081a1028 */
[----:B------:R-:W-:Y:S01]  /*34b0*/  SEL R202, R19, RZ, !P5 ;  /* 0x000000ff13ca7207 */ /* 0x000fe20006800000 */
[----:B------:R-:W-:Y:S01]  /*34c0*/  UISETP.LT.OR UP2, UPT, UR7, 0x40, UP1 ;  /* 0x000000400700788c */ /* 0x000fe20008f41670 */
[----:B------:R-:W-:Y:S01]  /*34d0*/  ISETP.NE.U32.AND P0, PT, R20, RZ, PT ;  /* 0x000000ff1400720c */ /* 0x000fe20003f05070 */
[----:B------:R1:W-:Y:S01]  /*34e0*/  LDGSTS.E [R244+0x8], desc[UR40][R152.64], P1 ;  /* 0x0000800098f47fae */ /* 0x0003e200089a1028 */
[----:B------:R-:W-:-:S02]  /*34f0*/  ISETP.GE.AND P5, PT, R242, UR16, PT ;  /* 0x00000010f2007c0c */ /* 0x000fc4000bfa6270 */
[----:B------:R-:W-:Y:S01]  /*3500*/  SEL R20, R19, RZ, !P4 ;  /* 0x000000ff13147207 */ /* 0x000fe20006000000 */
[----:B------:R1:W-:Y:S01]  /*3510*/  LDGSTS.E [R244+0x2000], desc[UR40][R182.64], P6 ;  /* 0x02000000b6f47fae */ /* 0x0003e2000b1a1028 */
[----:B------:R-:W-:Y:S02]  /*3520*/  LOP3.LUT R208, R4, 0x8, RZ, 0xfc, !PT ;  /* 0x0000000804d07812 */ /* 0x000fe400078efcff */
[----:B------:R-:W-:Y:S01]  /*3530*/  LOP3.LUT R239, R11, 0x10, RZ, 0x3c, !PT ;  /* 0x000000100bef7812 */ /* 0x000fe200078e3cff */
[----:B------:R1:W-:Y:S01]  /*3540*/  LDGSTS.E [R244+0x2008], desc[UR40][R180.64], P3 ;  /* 0x02008000b4f47fae */ /* 0x0003e200099a1028 */
[----:B------:R-:W-:Y:S02]  /*3550*/  ISETP.NE.U32.AND P4, PT, R202, RZ, PT ;  /* 0x000000ffca00720c */ /* 0x000fe40003f85070 */
[----:B------:R-:W-:Y:S01]  /*3560*/  SEL R202, R19, RZ, !P5 ;  /* 0x000000ff13ca7207 */ /* 0x000fe20006800000 */
[----:B------:R-:W-:Y:S01]  /*3570*/  VIADD R236, R239, UR12 ;  /* 0x0000000cefec7c36 */ /* 0x000fe20008000000 */
[----:B------:R-:W-:-:S02]  /*3580*/  ISETP.NE.U32.AND P5, PT, R20, RZ, PT ;  /* 0x000000ff1400720c */ /* 0x000fc40003fa5070 */
[----:B------:R-:W-:Y:S02]  /*3590*/  LOP3.LUT R207, R4, 0xa, RZ, 0xfc, !PT ;  /* 0x0000000a04cf7812 */ /* 0x000fe400078efcff */
[----:B------:R-:W-:Y:S01]  /*35a0*/  ISETP.GE.AND P6, PT, R208, UR16, PT ;  /* 0x00000010d0007c0c */ /* 0x000fe2000bfc6270 */
[----:B------:R1:W-:Y:S01]  /*35b0*/  LDGSTS.E [R236], desc[UR40][R150.64], P0 ;  /* 0x0000000096ec7fae */ /* 0x0003e200081a1028 */
[----:B------:R-:W-:Y:S02]  /*35c0*/  LOP3.LUT R204, R4, 0x28, RZ, 0xfc, !PT ;  /* 0x0000002804cc7812 */ /* 0x000fe400078efcff */
[----:B------:R-:W-:Y:S01]  /*35d0*/  ISETP.GE.AND P3, PT, R207, UR16, PT ;  /* 0x00000010cf007c0c */ /* 0x000fe2000bf66270 */
[----:B------:R1:W-:Y:S01]  /*35e0*/  LDGSTS.E [R236+0x8], desc[UR40][R148.64], P4 ;  /* 0x0000800094ec7fae */ /* 0x0003e2000a1a1028 */
[----:B------:R-:W-:Y:S02]  /*35f0*/  SEL R20, R19, RZ, !P6 ;  /* 0x000000ff13147207 */ /* 0x000fe40007000000 */
[----:B------:R-:W-:Y:S01]  /*3600*/  ISETP.NE.U32.AND P1, PT, R202, RZ, PT ;  /* 0x000000ffca00720c */ /* 0x000fe20003f25070 */
[----:B------:R1:W-:Y:S01]  /*3610*/  LDGSTS.E [R236+0x2000], desc[UR40][R178.64], P5 ;  /* 0x02000000b2ec7fae */ /* 0x0003e2000a9a1028 */
[----:B------:R-:W-:-:S02]  /*3620*/  LOP3.LUT R203, R4, 0x2a, RZ, 0xfc, !PT ;  /* 0x0000002a04cb7812 */ /* 0x000fc400078efcff */
[----:B------:R-:W-:Y:S02]  /*3630*/  ISETP.GE.AND P6, PT, R204, UR16, PT ;  /* 0x00000010cc007c0c */ /* 0x000fe4000bfc6270 */
[----:B------:R-:W-:Y:S02]  /*3640*/  SEL R202, R19, RZ, !P3 ;  /* 0x000000ff13ca7207 */ /* 0x000fe40005800000 */
[----:B------:R-:W-:Y:S02]  /*3650*/  ISETP.NE.U32.AND P0, PT, R20, RZ, PT ;  /* 0x000000ff1400720c */ /* 0x000fe40003f05070 */
[----:B------:R-:W-:Y:S02]  /*3660*/  ISETP.GE.AND P3, PT, R203, UR16, PT ;  /* 0x00000010cb007c0c */ /* 0x000fe4000bf66270 */
[----:B------:R-:W-:Y:S01]  /*3670*/  SEL R20, R19, RZ, !P6 ;  /* 0x000000ff13147207 */ /* 0x000fe20007000000 */
[----:B------:R1:W-:Y:S01]  /*3680*/  LDGSTS.E [R236+0x2008], desc[UR40][R176.64], P1 ;  /* 0x02008000b0ec7fae */ /* 0x0003e200089a1028 */
[----:B------:R-:W-:-:S02]  /*3690*/  LOP3.LUT R208, R4, 0xc, RZ, 0xfc, !PT ;  /* 0x0000000c04d07812 */ /* 0x000fc400078efcff */
[----:B------:R-:W-:Y:S02]  /*36a0*/  LOP3.LUT R238, R11, 0x20, RZ, 0x3c, !PT ;  /* 0x000000200bee7812 */ /* 0x000fe400078e3cff */
[----:B------:R-:W-:Y:S02]  /*36b0*/  ISETP.NE.U32.AND P6, PT, R202, RZ, PT ;  /* 0x000000ffca00720c */ /* 0x000fe40003fc5070 */
[----:B------:R-:W-:Y:S01]  /*36c0*/  SEL R202, R19, RZ, !P3 ;  /* 0x000000ff13ca7207 */ /* 0x000fe20005800000 */
[----:B------:R-:W-:Y:S01]  /*36d0*/  VIADD R224, R238, UR12 ;  /* 0x0000000ceee07c36 */ /* 0x000fe20008000000 */
[----:B------:R-:W-:Y:S02]  /*36e0*/  ISETP.NE.U32.AND P3, PT, R20, RZ, PT ;  /* 0x000000ff1400720c */ /* 0x000fe40003f65070 */
[----:B------:R-:W-:Y:S02]  /*36f0*/  ISETP.GE.AND P5, PT, R208, UR16, PT ;  /* 0x00000010d0007c0c */ /* 0x000fe4000bfa6270 */
[----:B------:R-:W-:Y:S01]  /*3700*/  LOP3.LUT R207, R4, 0xe, RZ, 0xfc, !PT ;  /* 0x0000000e04cf7812 */ /* 0x000fe200078efcff */
[----:B------:R1:W-:Y:S01]  /*3710*/  LDGSTS.E [R224], desc[UR40][R144.64], P0 ;  /* 0x0000000090e07fae */ /* 0x0003e200081a1028 */
[----:B------:R-:W-:-:S02]  /*3720*/  ISETP.NE.U32.AND P4, PT, R202, RZ, PT ;  /* 0x000000ffca00720c */ /* 0x000fc40003f85070 */
[C---:B------:R-:W-:Y:S01]  /*3730*/  LOP3.LUT R204, R4.reuse, 0x2c, RZ, 0xfc, !PT ;  /* 0x0000002c04cc7812 */ /* 0x040fe200078efcff */
[----:B------:R1:W-:Y:S01]  /*3740*/  LDGSTS.E [R224+0x8], desc[UR40][R142.64], P6 ;  /* 0x000080008ee07fae */ /* 0x0003e2000b1a1028 */
[----:B------:R-:W-:Y:S02]  /*3750*/  SEL R20, R19, RZ, !P5 ;  /* 0x000000ff13147207 */ /* 0x000fe40006800000 */
[----:B------:R-:W-:Y:S01]  /*3760*/  ISETP.GE.AND P1, PT, R207, UR16, PT ;  /* 0x00000010cf007c0c */ /* 0x000fe2000bf26270 */
[----:B------:R1:W-:Y:S01]  /*3770*/  LDGSTS.E [R224+0x2000], desc[UR40][R174.64], P3 ;  /* 0x02000000aee07fae */ /* 0x0003e200099a1028 */
[----:B------:R-:W-:Y:S02]  /*3780*/  LOP3.LUT R203, R4, 0x2e, RZ, 0xfc, !PT ;  /* 0x0000002e04cb7812 */ /* 0x000fe400078efcff */
[----:B------:R-:W-:Y:S02]  /*3790*/  ISETP.GE.AND P5, PT, R204, UR16, PT ;  /* 0x00000010cc007c0c */ /* 0x000fe4000bfa6270 */
[----:B------:R-:W-:Y:S01]  /*37a0*/  ISETP.NE.U32.AND P0, PT, R20, RZ, PT ;  /* 0x000000ff1400720c */ /* 0x000fe20003f05070 */
[----:B------:R1:W-:Y:S01]  /*37b0*/  LDGSTS.E [R224+0x2008], desc[UR40][R172.64], P4 ;  /* 0x02008000ace07fae */ /* 0x0003e2000a1a1028 */
[----:B------:R-:W-:-:S02]  /*37c0*/  SEL R202, R19, RZ, !P1 ;  /* 0x000000ff13ca7207 */ /* 0x000fc40004800000 */
[----:B------:R-:W-:Y:S02]  /*37d0*/  LOP3.LUT R208, R4, 0x10, RZ, 0xfc, !PT ;  /* 0x0000001004d07812 */ /* 0x000fe400078efcff */
[----:B------:R-:W-:Y:S02]  /*37e0*/  LOP3.LUT R237, R11, 0x30, RZ, 0x3c, !PT ;  /* 0x000000300bed7812 */ /* 0x000fe400078e3cff */
[----:B------:R-:W-:Y:S02]  /*37f0*/  ISETP.GE.AND P1, PT, R203, UR16, PT ;  /* 0x00000010cb007c0c */ /* 0x000fe4000bf26270 */
[----:B------:R-:W-:Y:S01]  /*3800*/  SEL R20, R19, RZ, !P5 ;  /* 0x000000ff13147207 */ /* 0x000fe20006800000 */
[----:B------:R-:W-:Y:S01]  /*3810*/  VIADD R216, R237, UR12 ;  /* 0x0000000cedd87c36 */ /* 0x000fe20008000000 */
[----:B------:R-:W-:Y:S02]  /*3820*/  ISETP.NE.U32.AND P5, PT, R202, RZ, PT ;  /* 0x000000ffca00720c */ /* 0x000fe40003fa5070 */
[----:B------:R-:W-:-:S02]  /*3830*/  LOP3.LUT R207, R4, 0x12, RZ, 0xfc, !PT ;  /* 0x0000001204cf7812 */ /* 0x000fc400078efcff */
[----:B------:R-:W-:Y:S01]  /*3840*/  ISETP.GE.AND P3, PT, R208, UR16, PT ;  /* 0x00000010d0007c0c */ /* 0x000fe2000bf66270 */
[----:B------:R1:W-:Y:S01]  /*3850*/  LDGSTS.E [R216], desc[UR40][R140.64], P0 ;  /* 0x000000008cd87fae */ /* 0x0003e200081a1028 */
[----:B------:R-:W-:Y:S02]  /*3860*/  LOP3.LUT R204, R4, 0x30, RZ, 0xfc, !PT ;  /* 0x0000003004cc7812 */ /* 0x000fe400078efcff */
[----:B------:R-:W-:Y:S02]  /*3870*/  SEL R202, R19, RZ, !P1 ;  /* 0x000000ff13ca7207 */ /* 0x000fe40004800000 */
[----:B------:R-:W-:Y:S02]  /*3880*/  ISETP.NE.U32.AND P1, PT, R20, RZ, PT ;  /* 0x000000ff1400720c */ /* 0x000fe40003f25070 */
[----:B------:R-:W-:Y:S01]  /*3890*/  ISETP.GE.AND P4, PT, R207, UR16, PT ;  /* 0x00000010cf007c0c */ /* 0x000fe2000bf86270 */
[----:B------:R1:W-:Y:S01]  /*38a0*/  LDGSTS.E [R216+0x8], desc[UR40][R132.64], P5 ;  /* 0x0000800084d87fae */ /* 0x0003e2000a9a1028 */
[----:B------:R-:W-:-:S02]  /*38b0*/  SEL R20, R19, RZ, !P3 ;  /* 0x000000ff13147207 */ /* 0x000fc40005800000 */
[----:B------:R-:W-:Y:S02]  /*38c0*/  ISETP.GE.AND P3, PT, R204, UR16, PT ;  /* 0x00000010cc007c0c */ /* 0x000fe4000bf66270 */
[----:B------:R-:W-:Y:S02]  /*38d0*/  ISETP.NE.U32.AND P6, PT, R202, RZ, PT ;  /* 0x000000ffca00720c */ /* 0x000fe40003fc5070 */
[----:B------:R-:W-:Y:S02]  /*38e0*/  LOP3.LUT R203, R4, 0x32, RZ, 0xfc, !PT ;  /* 0x0000003204cb7812 */ /* 0x000fe400078efcff */
[C---:B------:R-:W-:Y:S01]  /*38f0*/  SEL R202, R19.reuse, RZ, !P4 ;  /* 0x000000ff13ca7207 */ /* 0x040fe20006000000 */
[----:B------:R1:W-:Y:S01]  /*3900*/  LDGSTS.E [R216+0x2000], desc[UR40][R170.64], P1 ;  /* 0x02000000aad87fae */ /* 0x0003e200089a1028 */
[----:B------:R-:W-:Y:S02]  /*3910*/  ISETP.NE.U32.AND P0, PT, R20, RZ, PT ;  /* 0x000000ff1400720c */ /* 0x000fe40003f05070 */
[----:B------:R-:W-:-:S02]  /*3920*/  SEL R20, R19, RZ, !P3 ;  /* 0x000000ff13147207 */ /* 0x000fc40005800000 */
[----:B------:R-:W-:Y:S02]  /*3930*/  ISETP.GE.AND P4, PT, R203, UR16, PT ;  /* 0x00000010cb007c0c */ /* 0x000fe4000bf86270 */
[----:B------:R-:W-:Y:S01]  /*3940*/  ISETP.NE.U32.AND P3, PT, R202, RZ, PT ;  /* 0x000000ffca00720c */ /* 0x000fe20003f65070 */
[----:B------:R1:W-:Y:S01]  /*3950*/  LDGSTS.E [R216+0x2008], desc[UR40][R168.64], P6 ;  /* 0x02008000a8d87fae */ /* 0x0003e2000b1a1028 */
[----:B------:R-:W-:Y:S02]  /*3960*/  ISETP.NE.U32.AND P5, PT, R20, RZ, PT ;  /* 0x000000ff1400720c */ /* 0x000fe40003fa5070 */
[----:B------:R-:W-:Y:S02]  /*3970*/  LOP3.LUT R204, R4, 0x14, RZ, 0xfc, !PT ;  /* 0x0000001404cc7812 */ /* 0x000fe400078efcff */
[----:B------:R-:W-:Y:S02]  /*3980*/  SEL R202, R19, RZ, !P4 ;  /* 0x000000ff13ca7207 */ /* 0x000fe40006000000 */
[----:B------:R-:W-:-:S02]  /*3990*/  LOP3.LUT R235, R11, 0x40, RZ, 0x3c, !PT ;  /* 0x000000400beb7812 */ /* 0x000fc400078e3cff */
[----:B------:R-:W-:Y:S02]  /*39a0*/  LOP3.LUT R203, R4, 0x16, RZ, 0xfc, !PT ;  /* 0x0000001604cb7812 */ /* 0x000fe400078efcff */
[----:B------:R-:W-:Y:S02]  /*39b0*/  ISETP.GE.AND P1, PT, R204, UR16, PT ;  /* 0x00000010cc007c0c */ /* 0x000fe4000bf26270 */
[----:B------:R-:W-:Y:S01]  /*39c0*/  ISETP.NE.U32.AND P4, PT, R202, RZ, PT ;  /* 0x000000ffca00720c */ /* 0x000fe20003f85070 */
[----:B------:R-:W-:Y:S01]  /*39d0*/  VIADD R202, R235, UR12 ;  /* 0x0000000cebca7c36 */ /* 0x000fe20008000000 */
[----:B------:R-:W-:Y:S02]  /*39e0*/  LOP3.LUT R252, R4, 0x34, RZ, 0xfc, !PT ;  /* 0x0000003404fc7812 */ /* 0x000fe400078efcff */
[----:B------:R-:W-:Y:S02]  /*39f0*/  ISETP.GE.AND P6, PT, R203, UR16, PT ;  /* 0x00000010cb007c0c */ /* 0x000fe4000bfc6270 */
[----:B------:R-:W-:Y:S01]  /*3a00*/  SEL R203, R19, RZ, !P1 ;  /* 0x000000ff13cb7207 */ /* 0x000fe20004800000 */
[----:B------:R1:W-:Y:S01]  /*3a10*/  LDGSTS.E [R202], desc[UR40][R130.64], P0 ;  /* 0x0000000082ca7fae */ /* 0x0003e200081a1028 */
[----:B------:R-:W-:-:S02]  /*3a20*/  ISETP.GE.AND P1, PT, R252, UR16, PT ;  /* 0x00000010fc007c0c */ /* 0x000fc4000bf26270 */
[C---:B------:R-:W-:Y:S01]  /*3a30*/  LOP3.LUT R207, R4.reuse, 0x18, RZ, 0xfc, !PT ;  /* 0x0000001804cf7812 */ /* 0x040fe200078efcff */
[----:B------:R1:W-:Y:S01]  /*3a40*/  LDGSTS.E [R202+0x8], desc[UR40][R128.64], P3 ;  /* 0x0000800080ca7fae */ /* 0x0003e200099a1028 */
[----:B------:R-:W-:Y:S02]  /*3a50*/  SEL R20, R19, RZ, !P6 ;  /* 0x000000ff13147207 */ /* 0x000fe40007000000 */
[----:B------:R-:W-:Y:S01]  /*3a60*/  ISETP.NE.U32.AND P6, PT, R203, RZ, PT ;  /* 0x000000ffcb00720c */ /* 0x000fe20003fc5070 */
[----:B------:R1:W-:Y:S01]  /*3a70*/  LDGSTS.E [R202+0x2000], desc[UR40][R166.64], P5 ;  /* 0x02000000a6ca7fae */ /* 0x0003e2000a9a1028 */
[----:B------:R-:W-:Y:S02]  /*3a80*/  SEL R203, R19, RZ, !P1 ;  /* 0x000000ff13cb7207 */ /* 0x000fe40004800000 */
[----:B------:R-:W-:Y:S01]  /*3a90*/  ISETP.GE.AND P5, PT, R207, UR16, PT ;  /* 0x00000010cf007c0c */ /* 0x000fe2000bfa6270 */
[----:B------:R1:W-:Y:S01]  /*3aa0*/  LDGSTS.E [R202+0x2008], desc[UR40][R164.64], P4 ;  /* 0x02008000a4ca7fae */ /* 0x0003e2000a1a1028 */
[----:B------:R-:W-:-:S02]  /*3ab0*/  LOP3.LUT R251, R4, 0x36, RZ, 0xfc, !PT ;  /* 0x0000003604fb7812 */ /* 0x000fc400078efcff */
[----:B------:R-:W-:Y:S02]  /*3ac0*/  ISETP.NE.U32.AND P0, PT, R203, RZ, PT ;  /* 0x000000ffcb00720c */ /* 0x000fe40003f05070 */
[----:B------:R-:W-:Y:S02]  /*3ad0*/  SEL R203, R19, RZ, !P5 ;  /* 0x000000ff13cb7207 */ /* 0x000fe40006800000 */
[----:B------:R-:W-:Y:S02]  /*3ae0*/  LOP3.LUT R234, R11, 0x50, RZ, 0x3c, !PT ;  /* 0x000000500bea7812 */ /* 0x000fe400078e3cff */
[----:B------:R-:W-:Y:S02]  /*3af0*/  ISETP.GE.AND P3, PT, R251, UR16, PT ;  /* 0x00000010fb007c0c */ /* 0x000fe4000bf66270 */
[----:B------:R-:W-:Y:S02]  /*3b00*/  ISETP.NE.U32.AND P1, PT, R20, RZ, PT ;  /* 0x000000ff1400720c */ /* 0x000fe40003f25070 */
[----:B------:R-:W-:-:S02]  /*3b10*/  LOP3.LUT R204, R4, 0x1a, RZ, 0xfc, !PT ;  /* 0x0000001a04cc7812 */ /* 0x000fc400078efcff */
[----:B------:R-:W-:Y:S01]  /*3b20*/  ISETP.NE.U32.AND P4, PT, R203, RZ, PT ;  /* 0x000000ffcb00720c */ /* 0x000fe20003f85070 */
[----:B------:R-:W-:Y:S01]  /*3b30*/  VIADD R203, R234, UR12 ;  /* 0x0000000ceacb7c36 */ /* 0x000fe20008000000 */
[C---:B------:R-:W-:Y:S02]  /*3b40*/  SEL R20, R19.reuse, RZ, !P3 ;  /* 0x000000ff13147207 */ /* 0x040fe40005800000 */
[----:B------:R-:W-:Y:S02]  /*3b50*/  ISETP.GE.AND P3, PT, R204, UR16, PT ;  /* 0x00000010cc007c0c */ /* 0x000fe4000bf66270 */
[----:B------:R-:W-:Y:S01]  /*3b60*/  LOP3.LUT R250, R4, 0x38, RZ, 0xfc, !PT ;  /* 0x0000003804fa7812 */ /* 0x000fe200078efcff */
[----:B------:R1:W-:Y:S01]  /*3b70*/  LDGSTS.E [R203], desc[UR40][R126.64], P6 ;  /* 0x000000007ecb7fae */ /* 0x0003e2000b1a1028 */
[----:B------:R-:W-:Y:S02]  /*3b80*/  ISETP.NE.U32.AND P5, PT, R20, RZ, PT ;  /* 0x000000ff1400720c */ /* 0x000fe40003fa5070 */
[----:B------:R-:W-:Y:S01]  /*3b90*/  SEL R20, R19, RZ, !P3 ;  /* 0x000000ff13147207 */ /* 0x000fe20005800000 */
[----:B------:R1:W-:Y:S01]  /*3ba0*/  LDGSTS.E [R203+0x8], desc[UR40][R124.64], P1 ;  /* 0x000080007ccb7fae */ /* 0x0003e200089a1028 */
[----:B------:R-:W-:-:S02]  /*3bb0*/  ISETP.GE.AND P6, PT, R250, UR16, PT ;  /* 0x00000010fa007c0c */ /* 0x000fc4000bfc6270 */
[----:B------:R-:W-:Y:S01]  /*3bc0*/  LOP3.LUT R249, R4, 0x3a, RZ, 0xfc, !PT ;  /* 0x0000003a04f97812 */ /* 0x000fe200078efcff */
[----:B------:R1:W-:Y:S01]  /*3bd0*/  LDGSTS.E [R203+0x2000], desc[UR40][R162.64], P0 ;  /* 0x02000000a2cb7fae */ /* 0x0003e200081a1028 */
[----:B------:R-:W-:Y:S02]  /*3be0*/  ISETP.NE.U32.AND P3, PT, R20, RZ, PT ;  /* 0x000000ff1400720c */ /* 0x000fe40003f65070 */
[----:B------:R-:W-:Y:S02]  /*3bf0*/  SEL R20, R19, RZ, !P6 ;  /* 0x000000ff13147207 */ /* 0x000fe40007000000 */
[----:B------:R-:W-:Y:S01]  /*3c00*/  ISETP.GE.AND P1, PT, R249, UR16, PT ;  /* 0x00000010f9007c0c */ /* 0x000fe2000bf26270 */
[----:B------:R1:W-:Y:S01]  /*3c10*/  LDGSTS.E [R203+0x2008], desc[UR40][R160.64], P5 ;  /* 0x02008000a0cb7fae */ /* 0x0003e2000a9a1028 */
[----:B------:R-:W-:Y:S02]  /*3c20*/  ISETP.NE.U32.AND P6, PT, R20, RZ, PT ;  /* 0x000000ff1400720c */ /* 0x000fe40003fc5070 */
[----:B------:R-:W-:-:S02]  /*3c30*/  SEL R20, R19, RZ, !P1 ;  /* 0x000000ff13147207 */ /* 0x000fc40004800000 */
[----:B------:R-:W-:Y:S02]  /*3c40*/  LOP3.LUT R204, R4, 0x1c, RZ, 0xfc, !PT ;  /* 0x0000001c04cc7812 */ /* 0x000fe400078efcff */
[----:B------:R-:W-:Y:S02]  /*3c50*/  ISETP.NE.U32.AND P1, PT, R20, RZ, PT ;  /* 0x000000ff1400720c */ /* 0x000fe40003f25070 */
[----:B------:R-:W-:Y:S02]  /*3c60*/  LOP3.LUT R20, R4, 0x1e, RZ, 0xfc, !PT ;  /* 0x0000001e04147812 */ /* 0x000fe400078efcff */
[----:B------:R-:W-:Y:S02]  /*3c70*/  LOP3.LUT R233, R11, 0x60, RZ, 0x3c, !PT ;  /* 0x000000600be97812 */ /* 0x000fe400078e3cff */
[----:B------:R-:W-:Y:S02]  /*3c80*/  ISETP.GE.AND P0, PT, R204, UR16, PT ;  /* 0x00000010cc007c0c */ /* 0x000fe4000bf06270 */
[----:B------:R-:W-:Y:S01]  /*3c90*/  ISETP.GE.AND P5, PT, R20, UR16, PT ;  /* 0x0000001014007c0c */ /* 0x000fe2000bfa6270 */
[----:B------:R-:W-:Y:S01]  /*3ca0*/  VIADD R204, R233, UR12 ;  /* 0x0000000ce9cc7c36 */ /* 0x000fe20008000000 */
[----:B------:R-:W-:-:S02]  /*3cb0*/  SEL R20, R19, RZ, !P0 ;  /* 0x000000ff13147207 */ /* 0x000fc40004000000 */
[----:B------:R-:W-:Y:S02]  /*3cc0*/  LOP3.LUT R248, R4, 0x3c, RZ, 0xfc, !PT ;  /* 0x0000003c04f87812 */ /* 0x000fe400078efcff */
[----:B------:R-:W-:Y:S01]  /*3cd0*/  ISETP.NE.U32.AND P0, PT, R20, RZ, PT ;  /* 0x000000ff1400720c */ /* 0x000fe20003f05070 */
[----:B------:R1:W-:Y:S01]  /*3ce0*/  LDGSTS.E [R204], desc[UR40][R190.64], P4 ;  /* 0x00000000becc7fae */ /* 0x0003e2000a1a1028 */
[C---:B------:R-:W-:Y:S02]  /*3cf0*/  SEL R20, R19.reuse, RZ, !P5 ;  /* 0x000000ff13147207 */ /* 0x040fe40006800000 */
[----:B------:R-:W-:Y:S01]  /*3d00*/  ISETP.GE.AND P4, PT, R248, UR16, PT ;  /* 0x00000010f8007c0c */ /* 0x000fe2000bf86270 */
[----:B------:R1:W-:Y:S01]  /*3d10*/  LDGSTS.E [R204+0x8], desc[UR40][R188.64], P3 ;  /* 0x00008000bccc7fae */ /* 0x0003e200099a1028 */
[----:B------:R-:W-:Y:S02]  /*3d20*/  LOP3.LUT R247, R4, 0x3e, RZ, 0xfc, !PT ;  /* 0x0000003e04f77812 */ /* 0x000fe400078efcff */
[----:B------:R-:W-:Y:S01]  /*3d30*/  ISETP.NE.U32.AND P5, PT, R20, RZ, PT ;  /* 0x000000ff1400720c */ /* 0x000fe20003fa5070 */
[----:B------:R1:W-:Y:S01]  /*3d40*/  LDGSTS.E [R204+0x2000], desc[UR40][R158.64], P6 ;  /* 0x020000009ecc7fae */ /* 0x0003e2000b1a1028 */
[----:B------:R-:W-:-:S02]  /*3d50*/  SEL R20, R19, RZ, !P4 ;  /* 0x000000ff13147207 */ /* 0x000fc40006000000 */
[----:B------:R-:W-:Y:S01]  /*3d60*/  ISETP.GE.AND P3, PT, R247, UR16, PT ;  /* 0x00000010f7007c0c */ /* 0x000fe2000bf66270 */
[----:B------:R1:W-:Y:S01]  /*3d70*/  LDGSTS.E [R204+0x2008], desc[UR40][R156.64], P1 ;  /* 0x020080009ccc7fae */ /* 0x0003e200089a1028 */
[----:B------:R-:W-:Y:S02]  /*3d80*/  ISETP.NE.U32.AND P4, PT, R20, RZ, PT ;  /* 0x000000ff1400720c */ /* 0x000fe40003f85070 */
[----:B------:R-:W-:Y:S02]  /*3d90*/  SEL R20, R19, RZ, !P3 ;  /* 0x000000ff13147207 */ /* 0x000fe40005800000 */
[----:B------:R-:W-:Y:S02]  /*3da0*/  ISETP.GE.AND P6, PT, R206, UR16, PT ;  /* 0x00000010ce007c0c */ /* 0x000fe4000bfc6270 */
[----:B------:R-:W-:Y:S02]  /*3db0*/  ISETP.NE.U32.AND P3, PT, R20, RZ, PT ;  /* 0x000000ff1400720c */ /* 0x000fe40003f65070 */
[----:B------:R-:W-:-:S02]  /*3dc0*/  SHF.R.S32.HI R20, RZ, 0x6, R205 ;  /* 0x00000006ff147819 */ /* 0x000fc400000114cd */
[----:B------:R-:W-:Y:S02]  /*3dd0*/  SEL R19, R19, RZ, !P6 ;  /* 0x000000ff13137207 */ /* 0x000fe40007000000 */
[----:B------:R-:W-:Y:S02]  /*3de0*/  SGXT R20, R20, 0x1 ;  /* 0x000000011414781a */ /* 0x000fe40000000200 */
[----:B------:R-:W-:Y:S02]  /*3df0*/  ISETP.NE.U32.AND P6, PT, R19, RZ, PT ;  /* 0x000000ff1300720c */ /* 0x000fe40003fc5070 */
[----:B------:R-:W-:Y:S01]  /*3e00*/  LOP3.LUT R19, R20, 0x90, RZ, 0xc0, !PT ;  /* 0x0000009014137812 */ /* 0x000fe200078ec0ff */
[----:B------:R-:W-:Y:S01]  /*3e10*/  IMAD.SHL.U32 R20, R205, 0x4, RZ ;  /* 0x00000004cd147824 */ /* 0x000fe200078e00ff */
[----:B------:R-:W-:Y:S02]  /*3e20*/  LOP3.LUT R232, R11, 0x70, RZ, 0x3c, !PT ;  /* 0x000000700be87812 */ /* 0x000fe400078e3cff */
[----:B------:R-:W-:-:S02]  /*3e30*/  PLOP3.LUT P1, PT, PT, PT, UP3, 0x80, 0x8 ;  /* 0x000000000008781c */ /* 0x000fc40003f2f038 */
[----:B------:R-:W-:Y:S01]  /*3e40*/  LOP3.LUT R19, R19, 0x7c, R20, 0x78, !PT ;  /* 0x0000007c13137812 */ /* 0x000fe200078e7814 */
[----:B------:R-:W-:Y:S02]  /*3e50*/  IMAD.SHL.U32 R20, R205, 0x100, RZ ;  /* 0x00000100cd147824 */ /* 0x000fe400078e00ff */
[----:B------:R-:W-:-:S03]  /*3e60*/  VIADD R205, R232, UR12 ;  /* 0x0000000ce8cd7c36 */ /* 0x000fc60008000000 */
[----:B------:R-:W-:Y:S02]  /*3e70*/  LOP3.LUT R19, R19, 0x2000, R20, 0xf8, !PT ;  /* 0x0000200013137812 */ /* 0x000fe400078ef814 */
[----:B------:R1:W-:Y:S01]  /*3e80*/  LDGSTS.E [R205], desc[UR40][R186.64], P0 ;  /* 0x00000000bacd7fae */ /* 0x0003e200081a1028 */
[----:B------:R-:W-:Y:S02]  /*3e90*/  ISETP.GE.AND P0, PT, R4, UR8, PT ;  /* 0x0000000804007c0c */ /* 0x000fe4000bf06270 */
[C---:B------:R-:W-:Y:S01]  /*3ea0*/  VIADD R240, R19.reuse, UR12 ;  /* 0x0000000c13f07c36 */ /* 0x040fe20008000000 */
[----:B------:R1:W-:Y:S01]  /*3eb0*/  LDGSTS.E [R205+0x8], desc[UR40][R184.64], P5 ;  /* 0x00008000b8cd7fae */ /* 0x0003e2000a9a1028 */
[C---:B------:R-:W-:Y:S02]  /*3ec0*/  LOP3.LUT R206, R19.reuse, 0x20, RZ, 0x3c, !PT ;  /* 0x0000002013ce7812 */ /* 0x040fe400078e3cff */
[C---:B------:R-:W-:Y:S01]  /*3ed0*/  LOP3.LUT R20, R19.reuse, 0x40, RZ, 0x3c, !PT ;  /* 0x0000004013147812 */ /* 0x040fe200078e3cff */
[----:B------:R1:W-:Y:S01]  /*3ee0*/  LDGSTS.E [R205+0x2000], desc[UR40][R154.64], P4 ;  /* 0x020000009acd7fae */ /* 0x0003e2000a1a1028 */
[----:B------:R-:W-:Y:S01]  /*3ef0*/  LOP3.LUT R241, R19, 0x60, RZ, 0x3c, !PT ;  /* 0x0000006013f17812 */ /* 0x000fe200078e3cff */
[----:B------:R-:W-:-:S02]  /*3f00*/  VIADD R206, R206, UR12 ;  /* 0x0000000ccece7c36 */ /* 0x000fc40008000000 */
[----:B------:R1:W-:Y:S01]  /*3f10*/  LDGSTS.E [R205+0x2008], desc[UR40][R146.64], P3 ;  /* 0x0200800092cd7fae */ /* 0x0003e200099a1028 */
[----:B------:R-:W-:Y:S01]  /*3f20*/  VIADD R207, R20, UR12 ;  /* 0x0000000c14cf7c36 */ /* 0x000fe20008000000 */
[----:B------:R-:W-:Y:S01]  /*3f30*/  SEL R20, RZ, 0x4, P0 ;  /* 0x00000004ff147807 */ /* 0x000fe20000000000 */
[----:B------:R-:W-:Y:S01]  /*3f40*/  VIADD R208, R241, UR12 ;  /* 0x0000000cf1d07c36 */ /* 0x000fe20008000000 */
[----:B------:R-:W0:Y:S02]  /*3f50*/  LDGDEPBAR ;  /* 0x00000000000079af */ /* 0x000e240000000000 */
[----:B------:R-:W-:Y:S02]  /*3f60*/  SEL R20, R20, RZ, P1 ;  /* 0x000000ff14147207 */ /* 0x000fe40000800000 */
[----:B------:R1:W-:Y:S02]  /*3f70*/  LDGSTS.E [R240+0x8000], desc[UR40][R122.64], P6 ;  /* 0x080000007af07fae */ /* 0x0003e4000b1a1028 */
[----:B------:R-:W-:Y:S01]  /*3f80*/  ISETP.NE.U32.AND P0, PT, R20, RZ, PT ;  /* 0x000000ff1400720c */ /* 0x000fe20003f05070 */
[----:B------:R-:W-:Y:S01]  /*3f90*/  IMAD.SHL.U32 R20, R116, 0x40, RZ ;  /* 0x0000004074147824 */ /* 0x000fe200078e00ff */
[----:B------:R1:W-:Y:S03]  /*3fa0*/  LDGSTS.E [R240+0x8400], desc[UR40][R112.64], P6 ;  /* 0x0840000070f07fae */ /* 0x0003e6000b1a1028 */
[----:B--2---:R-:W-:Y:S01]  /*3fb0*/  IMAD.WIDE R192, R20, 0x4, R192 ;  /* 0x0000000414c07825 */ /* 0x004fe200078e02c0 */
[----:B------:R1:W-:Y:S04]  /*3fc0*/  LDGSTS.E [R240+0x8800], desc[UR40][R104.64], P6 ;  /* 0x0880000068f07fae */ /* 0x0003e8000b1a1028 */
        /* <DEDUP_REMOVED lines=29> */
[----:B------:R-:W0:Y:S01]  /*41a0*/  LDGDEPBAR ;  /* 0x00000000000079af */ /* 0x000e220000000000 */
[----:B------:R-:W-:-:S04]  /*41b0*/  DEPBAR.LE SB0, 0x0 ;  /* 0x000080000000791a */ /* 0x000fc80000000000 */
[----:B------:R-:W-:Y:S06]  /*41c0*/  BAR.SYNC.DEFER_BLOCKING 0x0 ;  /* 0x0000000000007b1d */ /* 0x000fec0000010000 */
[----:B-1----:R-:W-:Y:S05]  /*41d0*/  BRA.U UP2, `(.L_x_6) ;  /* 0x0000000102d87547 */ /* 0x002fea000b800000 */
[----:B------:R-:W-:Y:S02]  /*41e0*/  USHF.R.U32.HI UR14, URZ, 0x4, UR12 ;  /* 0x00000004ff0e7899 */ /* 0x000fe4000801160c */
[----:B------:R-:W-:Y:S02]  /*41f0*/  UIADD3 UR5, UPT, UPT, UR12, 0x8000, URZ ;  /* 0x000080000c057890 */ /* 0x000fe4000fffe0ff */
[----:B------:R-:W-:Y:S02]  /*4200*/  USGXT.U32 UR14, UR14, 0xe ;  /* 0x0000000e0e0e789a */ /* 0x000fe40008000000 */
[----:B------:R-:W-:Y:S02]  /*4210*/  USHF.R.U32.HI UR5, URZ, 0x4, UR5 ;  /* 0x00000004ff057899 */ /* 0x000fe40008011605 */
[----:B------:R-:W-:Y:S02]  /*4220*/  UIADD3 UR34, UP2, UPT, UR14, 0x2, URZ ;  /* 0x000000020e227890 */ /* 0x000fe4000ff5e0ff */
[----:B------:R-:W-:Y:S01]  /*4230*/  USGXT.U32 UR18, UR5, 0xe ;  /* 0x0000000e0512789a */ /* 0x000fe20008000000 */
[----:B------:R-:W-:Y:S01]  /*4240*/  UMOV UR4, URZ ;  /* 0x000000ff00047c82 */ /* 0x000fe20008000000 */
[----:B------:R-:W-:Y:S01]  /*4250*/  UMOV UR6, URZ ;  /* 0x000000ff00067c82 */ /* 0x000fe20008000000 */
[----:B------:R-:W-:-:S02]  /*4260*/  UIADD3.X UR35, UPT, UPT, UR4, 0x40004040, URZ, UP2, !UPT ;  /* 0x4000404004237890 */ /* 0x000fc400097fe4ff */
[----:B------:R-:W-:Y:S02]  /*4270*/  UIADD3 UR42, UP2, UPT, UR18, 0x2, URZ ;  /* 0x00000002122a7890 */ /* 0x000fe4000ff5e0ff */
[----:B------:R-:W-:Y:S02]  /*4280*/  UIADD3.64 UR46, UPT, UPT, UR34, 0x2, URZ ;  /* 0x00000002222e7897 */ /* 0x000fe4000fffe0ff */
[----:B------:R-:W-:Y:S02]  /*4290*/  UIADD3.X UR43, UPT, UPT, UR6, 0x40004040, URZ, UP2, !UPT ;  /* 0x40004040062b7890 */ /* 0x000fe400097fe4ff */
[----:B------:R-:W-:Y:S02]  /*42a0*/  UIADD3.64 UR50, UPT, UPT, UR34, 0x4, URZ ;  /* 0x0000000422327897 */ /* 0x000fe4000fffe0ff */
[----:B------:R-:W-:Y:S02]  /*42b0*/  UIADD3.64 UR48, UPT, UPT, UR42, 0x2, URZ ;  /* 0x000000022a307897 */ /* 0x000fe4000fffe0ff */
[----:B------:R-:W-:-:S02]  /*42c0*/  UIADD3.64 UR52, UPT, UPT, UR42, 0x4, URZ ;  /* 0x000000042a347897 */ /* 0x000fc4000fffe0ff */
[----:B------:R-:W-:Y:S02]  /*42d0*/  UIADD3.64 UR54, UPT, UPT, UR34, 0x1fe, URZ ;  /* 0x000001fe22367897 */ /* 0x000fe4000fffe0ff */
[----:B------:R-:W-:Y:S02]  /*42e0*/  UIADD3.64 UR56, UPT, UPT, UR42, 0x1fe, URZ ;  /* 0x000001fe2a387897 */ /* 0x000fe4000fffe0ff */
[----:B------:R-:W-:Y:S02]  /*42f0*/  UIADD3.64 UR58, UPT, UPT, UR34, 0x200, URZ ;  /* 0x00000200223a7897 */ /* 0x000fe4000fffe0ff */
[----:B------:R-:W-:Y:S02]  /*4300*/  UIADD3.64 UR60, UPT, UPT, UR42, 0x200, URZ ;  /* 0x000002002a3c7897 */ /* 0x000fe4000fffe0ff */
[----:B------:R-:W-:Y:S02]  /*4310*/  UIADD3.64 UR62, UPT, UPT, UR34, 0x202, URZ ;  /* 0x00000202223e7897 */ /* 0x000fe4000fffe0ff */
[----:B------:R-:W-:Y:S01]  /*4320*/  UIADD3.64 UR64, UPT, UPT, UR42, 0x202, URZ ;  /* 0x000002022a407897 */ /* 0x000fe2000fffe0ff */
[----:B------:R-:W-:Y:S01]  /*4330*/  UMOV UR26, 0x0 ;  /* 0x00000000001a7882 */ /* 0x000fe20000000000 */
[----:B------:R-:W-:Y:S01]  /*4340*/  UMOV UR27, 0x4100910 ;  /* 0x04100910001b7882 */ /* 0x000fe20000000000 */
[----:B------:R-:W-:Y:S01]  /*4350*/  UIADD3.64 UR66, UPT, UPT, UR34, 0x204, URZ ;  /* 0x0000020422427897 */ /* 0x000fe2000fffe0ff */
[----:B------:R-:W-:Y:S01]  /*4360*/  UMOV UR15, 0x40004040 ;  /* 0x40004040000f7882 */ /* 0x000fe20000000000 */
[----:B------:R-:W-:Y:S01]  /*4370*/  UIADD3.64 UR68, UPT, UPT, UR42, 0x204, URZ ;  /* 0x000002042a447897 */ /* 0x000fe2000fffe0ff */
[----:B------:R-:W-:Y:S01]  /*4380*/  UMOV UR19, 0x40004040 ;  /* 0x4000404000137882 */ /* 0x000fe20000000000 */
[----:B------:R-:W-:Y:S01]  /*4390*/  UMOV UR28, 0x0 ;  /* 0x00000000001c7882 */ /* 0x000fe20000000000 */
[----:B------:R-:W-:Y:S01]  /*43a0*/  UMOV UR29, 0x4100910 ;  /* 0x04100910001d7882 */ /* 0x000fe20000000000 */
[----:B------:R-:W-:Y:S01]  /*43b0*/  UMOV UR24, 0x0 ;  /* 0x0000000000187882 */ /* 0x000fe20000000000 */
[----:B------:R-:W-:Y:S01]  /*43c0*/  UMOV UR25, 0x4100910 ;  /* 0x0410091000197882 */ /* 0x000fe20000000000 */
[----:B------:R1:W-:Y:S01]  /*43d0*/  UTCHMMA gdesc[UR14], gdesc[UR18], tmem[UR9], tmem[UR26], idesc[UR27], !UPT ;  /* 0x00ff1a120e0075ea */ /* 0x0003e2000f800009 */
[----:B------:R-:W-:Y:S01]  /*43e0*/  UMOV UR32, 0x0 ;  /* 0x0000000000207882 */ /* 0x000fe20000000000 */
[----:B------:R-:W-:Y:S01]  /*43f0*/  UMOV UR33, 0x4100910 ;  /* 0x0410091000217882 */ /* 0x000fe20000000000 */
[----:B------:R1:W-:Y:S01]  /*4400*/  UTCHMMA gdesc[UR34], gdesc[UR42], tmem[UR9], tmem[UR28], idesc[UR29], UPT ;  /* 0x00ff1c2a220075ea */ /* 0x0003e2000b800009 */
        /* <DEDUP_REMOVED lines=8> */
[----:B------:R-:W-:Y:S01]  /*4490*/  UMOV UR4, UR10 ;  /* 0x0000000a00047c82 */ /* 0x000fe20008000000 */
[----:B------:R-:W-:Y:S01]  /*44a0*/  UMOV UR5, URZ ;  /* 0x000000ff00057c82 */ /* 0x000fe20008000000 */
[----:B------:R1:W-:Y:S01]  /*44b0*/  UTCHMMA gdesc[UR54], gdesc[UR56], tmem[UR9], tmem[UR30], idesc[UR31], UPT ;  /* 0x00ff1e38360075ea */ /* 0x0003e2000b800009 */
[----:B------:R-:W-:Y:S01]  /*44c0*/  UMOV UR44, 0x0 ;  /* 0x00000000002c7882 */ /* 0x000fe20000000000 */
[----:B------:R-:W-:Y:S01]  /*44d0*/  UMOV UR45, 0x4100910 ;  /* 0x04100910002d7882 */ /* 0x000fe20000000000 */
[----:B------:R1:W-:Y:S01]  /*44e0*/  UTCHMMA gdesc[UR58], gdesc[UR60], tmem[UR9], tmem[UR38], idesc[UR39], UPT ;  /* 0x00ff263c3a0075ea */ /* 0x0003e2000b800009 */
[----:B------:R-:W-:Y:S01]  /*44f0*/  UMOV UR4, UR4 ;  /* 0x0000000400047c82 */ /* 0x000fe20008000000 */
[----:B------:R1:W-:Y:S01]  /*4500*/  UTCHMMA gdesc[UR62], gdesc[UR64], tmem[UR9], tmem[UR36], idesc[UR37], UPT ;  /* 0x00ff24403e0075ea */ /* 0x0003e2000b800009 */
[----:B------:R1:W-:Y:S01]  /*4510*/  UTCHMMA gdesc[UR66], gdesc[UR68], tmem[UR9], tmem[UR44], idesc[UR45], UPT ;  /* 0x00ff2c44420075ea */ /* 0x0003e2000b800009 */
[----:B------:R1:W-:Y:S01]  /*4520*/  UTCBAR [UR4], URZ ;  /* 0x000000ff040073e9 */ /* 0x0003e200080000ff */
[----:B------:R-:W-:Y:S01]  /*4530*/  NOP ;  /* 0x0000000000007918 */ /* 0x000fe20000000000 */
.L_x_6:
[----:B------:R-:W-:Y:S01]  /*4540*/  BAR.SYNC.DEFER_BLOCKING 0x0 ;  /* 0x0000000000007b1d */ /* 0x000fe20000010000 */
[----:B------:R-:W-:Y:S01]  /*4550*/  PLOP3.LUT P1, PT, PT, PT, UP3, 0x80, 0x8 ;  /* 0x000000000008781c */ /* 0x000fe20003f2f038 */
[C---:B------:R-:W-:Y:S01]  /*4560*/  IMAD.WIDE R152, R20.reuse, 0x4, R152 ;  /* 0x0000000414987825 */ /* 0x040fe200078e0298 */
[----:B------:R-:W-:Y:S01]  /*4570*/  PLOP3.LUT P3, PT, PT, PT, UP3, 0x80, 0x8 ;  /* 0x000000000008781c */ /* 0x000fe20003f6f038 */
[----:B------:R-:W-:Y:S01]  /*4580*/  UISETP.GE.AND UP2, UPT, UR7, 0x40, UPT ;  /* 0x000000400700788c */ /* 0x000fe2000bf46270 */
[----:B------:R-:W-:Y:S01]  /*4590*/  PLOP3.LUT P4, PT, PT, PT, UP3, 0x80, 0x8 ;  /* 0x000000000008781c */ /* 0x000fe20003f8f038 */
[----:B------:R-:W-:Y:S01]  /*45a0*/  IMAD.WIDE R182, R20, 0x4, R182 ;  /* 0x0000000414b67825 */ /* 0x000fe200078e02b6 */
[----:B------:R-:W-:-:S03]  /*45b0*/  UMOV UR6, URZ ;  /* 0x000000ff00067c82 */ /* 0x000fc60008000000 */
[----:B------:R-:W-:-:S04]  /*45c0*/  IMAD.WIDE R180, R20, 0x4, R180 ;  /* 0x0000000414b47825 */ /* 0x000fc800078e02b4 */
[----:B------:R-:W-:-:S04]  /*45d0*/  IMAD.WIDE R150, R20, 0x4, R150 ;  /* 0x0000000414967825 */ /* 0x000fc800078e0296 */
[----:B------:R-:W-:-:S04]  /*45e0*/  IMAD.WIDE R148, R20, 0x4, R148 ;  /* 0x0000000414947825 */ /* 0x000fc800078e0294 */
[C---:B------:R-:W-:Y:S01]  /*45f0*/  IMAD.WIDE R178, R20.reuse, 0x4, R178 ;  /* 0x0000000414b27825 */ /* 0x040fe200078e02b2 */
[----:B------:R-:W-:Y:S01]  /*4600*/  @!PT LDS RZ, [RZ] ;  /* 0x00000000fffff984 */ /* 0x000fe20000000800 */
[----:B------:R-:W-:Y:S01]  /*4610*/  @!PT LDS RZ, [RZ] ;  /* 0x00000000fffff984 */ /* 0x000fe20000000800 */
[----:B------:R-:W-:Y:S01]  /*4620*/  @!PT LDS RZ, [RZ] ;  /* 0x00000000fffff984 */ /* 0x000fe20000000800 */
[----:B------:R2:W-:Y:S03]  /*4630*/  LDGSTS.E [R244+0x4000], desc[UR40][R192.64], P0 ;  /* 0x04000000c0f47fae */ /* 0x0005e600081a1028 */
[----:B------:R-:W-:-:S04]  /*4640*/  IMAD.WIDE R176, R20, 0x4, R176 ;  /* 0x0000000414b07825 */ /* 0x000fc800078e02b0 */
[----:B------:R-:W-:-:S04]  /*4650*/  IMAD.WIDE R144, R20, 0x4, R144 ;  /* 0x0000000414907825 */ /* 0x000fc800078e0290 */
[----:B------:R-:W-:Y:S01]  /*4660*/  IMAD.WIDE R142, R20, 0x4, R142 ;  /* 0x00000004148e7825 */ /* 0x000fe200078e028e */
[----:B--2---:R-:W-:-:S03]  /*4670*/  LOP3.LUT R193, R4, 0x2, RZ, 0xfc, !PT ;  /* 0x0000000204c17812 */ /* 0x004fc600078efcff */
[----:B------:R-:W-:Y:S01]  /*4680*/  IMAD.WIDE R174, R20, 0x4, R174 ;  /* 0x0000000414ae7825 */ /* 0x000fe200078e02ae */
[----:B------:R-:W-:Y:S02]  /*4690*/  ISETP.GE.AND P0, PT, R193, UR8, PT ;  /* 0x00000008c1007c0c */ /* 0x000fe4000bf06270 */
[----:B------:R-:W-:Y:S01]  /*46a0*/  LOP3.LUT R193, R4, 0x20, RZ, 0xfc, !PT ;  /* 0x0000002004c17812 */ /* 0x000fe200078efcff */
[----:B------:R-:W-:Y:S01]  /*46b0*/  IMAD.WIDE R172, R20, 0x4, R172 ;  /* 0x0000000414ac7825 */ /* 0x000fe200078e02ac */
[----:B------:R-:W-:-:S03]  /*46c0*/  SEL R192, RZ, 0x4, P0 ;  /* 0x00000004ffc07807 */ /* 0x000fc60000000000 */
[----:B------:R-:W-:Y:S01]  /*46d0*/  IMAD.WIDE R140, R20, 0x4, R140 ;  /* 0x00000004148c7825 */ /* 0x000fe200078e028c */
[----:B------:R-:W-:Y:S02]  /*46e0*/  SEL R192, R192, RZ, P1 ;  /* 0x000000ffc0c07207 */ /* 0x000fe40000800000 */
[----:B------:R-:W-:Y:S01]  /*46f0*/  PLOP3.LUT P1, PT, PT, PT, UP3, 0x80, 0x8 ;  /* 0x000000000008781c */ /* 0x000fe20003f2f038 */
[----:B------:R-:W-:Y:S01]  /*4700*/  IMAD.WIDE R132, R20, 0x4, R132 ;  /* 0x0000000414847825 */ /* 0x000fe200078e0284 */
[----:B------:R-:W-:Y:S02]  /*4710*/  ISETP.NE.U32.AND P0, PT, R192, RZ, PT ;  /* 0x000000ffc000720c */ /* 0x000fe40003f05070 */
[----:B------:R-:W-:Y:S01]  /*4720*/  LOP3.LUT R192, R4, 0x14, RZ, 0xfc, !PT ;  /* 0x0000001404c07812 */ /* 0x000fe200078efcff */
[----:B------:R-:W-:-:S04]  /*4730*/  IMAD.WIDE R170, R20, 0x4, R170 ;  /* 0x0000000414aa7825 */ /* 0x000fc800078e02aa */
[----:B------:R-:W-:-:S04]  /*4740*/  IMAD.WIDE R168, R20, 0x4, R168 ;  /* 0x0000000414a87825 */ /* 0x000fc800078e02a8 */
[C---:B------:R-:W-:Y:S02]  /*4750*/  IMAD.WIDE R130, R20.reuse, 0x4, R130 ;  /* 0x0000000414827825 */ /* 0x040fe400078e0282 */
[----:B------:R2:W-:Y:S01]  /*4760*/  LDGSTS.E [R244+0x4008], desc[UR40][R152.64], P0 ;  /* 0x0400800098f47fae */ /* 0x0005e200081a1028 */
[----:B------:R-:W-:Y:S01]  /*4770*/  ISETP.GE.AND P0, PT, R193, UR8, PT ;  /* 0x00000008c1007c0c */ /* 0x000fe2000bf06270 */
[----:B------:R-:W-:Y:S01]  /*4780*/  IMAD.WIDE R128, R20, 0x4, R128 ;  /* 0x0000000414807825 */ /* 0x000fe200078e0280 */
[----:B------:R-:W-:-:S03]  /*4790*/  LOP3.LUT R193, R4, 0x22, RZ, 0xfc, !PT ;  /* 0x0000002204c17812 */ /* 0x000fc600078efcff */
[----:B------:R-:W-:-:S04]  /*47a0*/  IMAD.WIDE R166, R20, 0x4, R166 ;  /* 0x0000000414a67825 */ /* 0x000fc800078e02a6 */
[C---:B------:R-:W-:Y:S01]  /*47b0*/  IMAD.WIDE R164, R20.reuse, 0x4, R164 ;  /* 0x0000000414a47825 */ /* 0x040fe200078e02a4 */
[----:B--2---:R-:W-:Y:S02]  /*47c0*/  SEL R152, RZ, 0x4, P0 ;  /* 0x00000004ff987807 */ /* 0x004fe40000000000 */
[----:B------:R-:W-:Y:S01]  /*47d0*/  ISETP.GE.AND P0, PT, R193, UR8, PT ;  /* 0x00000008c1007c0c */ /* 0x000fe2000bf06270 */
[----:B------:R-:W-:Y:S01]  /*47e0*/  IMAD.WIDE R126, R20, 0x4, R126 ;  /* 0x00000004147e7825 */ /* 0x000fe200078e027e */
[----:B------:R-:W-:Y:S02]  /*47f0*/  SEL R152, R152, RZ, P1 ;  /* 0x000000ff98987207 */ /* 0x000fe40000800000 */
[----:B------:R-:W-:Y:S01]  /*4800*/  LOP3.LUT R193, R4, 0x8, RZ, 0xfc, !PT ;  /* 0x0000000804c17812 */ /* 0x000fe200078efcff */
[----:B------:R-:W-:Y:S01]  /*4810*/  IMAD.WIDE R124, R20, 0x4, R124 ;  /* 0x00000004147c7825 */ /* 0x000fe200078e027c */
[----:B------:R-:W-:Y:S02]  /*4820*/  ISETP.NE.U32.AND P1, PT, R152, RZ, PT ;  /* 0x000000ff9800720c */ /* 0x000fe40003f25070 */
[----:B------:R-:W-:Y:S01]  /*4830*/  SEL R152, RZ, 0x4, P0 ;  /* 0x00000004ff987807 */ /* 0x000fe20000000000 */
[----:B------:R-:W-:Y:S01]  /*4840*/  IMAD.WIDE R162, R20, 0x4, R162 ;  /* 0x0000000414a27825 */ /* 0x000fe200078e02a2 */
[----:B------:R-:W-:-:S02]  /*4850*/  LOP3.LUT R153, R4, 0x1c, RZ, 0xfc, !PT ;  /* 0x0000001c04997812 */ /* 0x000fc400078efcff */
[----:B------:R-:W-:Y:S01]  /*4860*/  SEL R152, R152, RZ, P3 ;  /* 0x000000ff98987207 */ /* 0x000fe20001800000 */
[----:B------:R-:W-:Y:S01]  /*4870*/  IMAD.WIDE R160, R20, 0x4, R160 ;  /* 0x0000000414a07825 */ /* 0x000fe200078e02a0 */
[----:B------:R-:W-:Y:S02]  /*4880*/  PLOP3.LUT P3, PT, PT, PT, UP3, 0x80, 0x8 ;  /* 0x000000000008781c */ /* 0x000fe40003f6f038 */
[----:B------:R-:W-:Y:S01]  /*4890*/  ISETP.NE.U32.AND P0, PT, R152, RZ, PT ;  /* 0x000000ff9800720c */ /* 0x000fe20003f05070 */
[C---:B------:R-:W-:Y:S02]  /*48a0*/  IMAD.WIDE R190, R20.reuse, 0x4, R190 ;  /* 0x0000000414be7825 */ /* 0x040fe400078e02be */
[----:B------:R2:W-:Y:S01]  /*48b0*/  LDGSTS.E [R244+0x6000], desc[UR40][R182.64], P1 ;  /* 0x06000000b6f47fae */ /* 0x0005e200089a1028 */
[----:B------:R-:W-:Y:S01]  /*48c0*/  PLOP3.LUT P1, PT, PT, PT, UP3, 0x80, 0x8 ;  /* 0x000000000008781c */ /* 0x000fe20003f2f038 */
[----:B------:R-:W-:-:S04]  /*48d0*/  IMAD.WIDE R188, R20, 0x4, R188 ;  /* 0x0000000414bc7825 */ /* 0x000fc800078e02bc */
[----:B------:R-:W-:-:S04]  /*48e0*/  IMAD.WIDE R158, R20, 0x4, R158 ;  /* 0x00000004149e7825 */ /* 0x000fc800078e029e */
[----:B------:R3:W-:Y:S01]  /*48f0*/  LDGSTS.E [R244+0x6008], desc[UR40][R180.64], P0 ;  /* 0x06008000b4f47fae */ /* 0x0007e200081a1028 */
[----:B------:R-:W-:Y:S01]  /*4900*/  ISETP.GE.AND P0, PT, R246, UR8, PT ;  /* 0x00000008f6007c0c */ /* 0x000fe2000bf06270 */
[----:B------:R-:W-:Y:S01]  /*4910*/  IMAD.WIDE R156, R20, 0x4, R156 ;  /* 0x00000004149c7825 */ /* 0x000fe200078e029c */
[----:B--2---:R-:W-:Y:S02]  /*4920*/  LOP3.LUT R182, R4, 0x28, RZ, 0xfc, !PT ;  /* 0x0000002804b67812 */ /* 0x004fe400078efcff */
[----:B------:R-:W-:Y:S01]  /*4930*/  SEL R152, RZ, 0x4, P0 ;  /* 0x00000004ff987807 */ /* 0x000fe20000000000 */
[----:B------:R-:W-:Y:S01]  /*4940*/  IMAD.WIDE R186, R20, 0x4, R186 ;  /* 0x0000000414ba7825 */ /* 0x000fe200078e02ba */
[----:B------:R-:W-:Y:S02]  /*4950*/  ISETP.GE.AND P0, PT, R245, UR8, PT ;  /* 0x00000008f5007c0c */ /* 0x000fe4000bf06270 */
[----:B------:R-:W-:Y:S01]  /*4960*/  SEL R152, R152, RZ, P1 ;  /* 0x000000ff98987207 */ /* 0x000fe20000800000 */
[----:B------:R-:W-:Y:S01]  /*4970*/  IMAD.WIDE R184, R20, 0x4, R184 ;  /* 0x0000000414b87825 */ /* 0x000fe200078e02b8 */
[----:B------:R-:W-:-:S02]  /*4980*/  LOP3.LUT R183, R4, 0x1e, RZ, 0xfc, !PT ;  /* 0x0000001e04b77812 */ /* 0x000fc400078efcff */
[----:B------:R-:W-:Y:S01]  /*4990*/  ISETP.NE.U32.AND P1, PT, R152, RZ, PT ;  /* 0x000000ff9800720c */ /* 0x000fe20003f25070 */
[----:B------:R-:W-:Y:S01]  /*49a0*/  IMAD.WIDE R154, R20, 0x4, R154 ;  /* 0x00000004149a7825 */ /* 0x000fe200078e029a */
[----:B------:R-:W-:Y:S02]  /*49b0*/  SEL R152, RZ, 0x4, P0 ;  /* 0x00000004ff987807 */ /* 0x000fe40000000000 */
[----:B---3--:R-:W-:Y:S01]  /*49c0*/  LOP3.LUT R181, R4, 0x2a, RZ, 0xfc, !PT ;  /* 0x0000002a04b57812 */ /* 0x008fe200078efcff */
[----:B------:R-:W-:Y:S01]  /*49d0*/  IMAD.WIDE R146, R20, 0x4, R146 ;  /* 0x0000000414927825 */ /* 0x000fe200078e0292 */
[----:B------:R-:W-:Y:S02]  /*49e0*/  SEL R152, R152, RZ, P3 ;  /* 0x000000ff98987207 */ /* 0x000fe40001800000 */
[----:B------:R-:W-:Y:S02]  /*49f0*/  PLOP3.LUT P3, PT, PT, PT, UP3, 0x80, 0x8 ;  /* 0x000000000008781c */ /* 0x000fe40003f6f038 */
[----:B------:R-:W-:-:S02]  /*4a00*/  ISETP.NE.U32.AND P0, PT, R152, RZ, PT ;  /* 0x000000ff9800720c */ /* 0x000fc40003f05070 */
[C---:B------:R-:W-:Y:S01]  /*4a10*/  LOP3.LUT R180, R4.reuse, 0x2c, RZ, 0xfc, !PT ;  /* 0x0000002c04b47812 */ /* 0x040fe200078efcff */
[----:B------:R2:W-:Y:S01]  /*4a20*/  LDGSTS.E [R236+0x4000], desc[UR40][R150.64], P1 ;  /* 0x0400000096ec7fae */ /* 0x0005e200089a1028 */
[----:B------:R-:W-:Y:S02]  /*4a30*/  PLOP3.LUT P1, PT, PT, PT, UP3, 0x80, 0x8 ;  /* 0x000000000008781c */ /* 0x000fe40003f2f038 */
[C---:B------:R-:W-:Y:S02]  /*4a40*/  LOP3.LUT R244, R4.reuse, 0x2e, RZ, 0xfc, !PT ;  /* 0x0000002e04f47812 */ /* 0x040fe400078efcff */
[----:B------:R-:W-:-:S05]  /*4a50*/  LOP3.LUT R152, R4, 0x30, RZ, 0xfc, !PT ;  /* 0x0000003004987812 */ /* 0x000fca00078efcff */
[----:B------:R3:W-:Y:S01]  /*4a60*/  LDGSTS.E [R236+0x4008], desc[UR40][R148.64], P0 ;  /* 0x0400800094ec7fae */ /* 0x0007e200081a1028 */
[----:B------:R-:W-:Y:S02]  /*4a70*/  ISETP.GE.AND P0, PT, R243, UR8, PT ;  /* 0x00000008f3007c0c */ /* 0x000fe4000bf06270 */
[----:B--2---:R-:W-:Y:S01]  /*4a80*/  LOP3.LUT R151, R4, 0x32, RZ, 0xfc, !PT ;  /* 0x0000003204977812 */ /* 0x004fe200078efcff */
[----:B------:R-:W2:Y:S01]  /*4a90*/  S2R R150, SR_TID.X ;  /* 0x0000000000967919 */ /* 0x000ea20000002100 */
[----:B---3--:R-:W-:Y:S02]  /*4aa0*/  SEL R148, RZ, 0x4, P0 ;  /* 0x00000004ff947807 */ /* 0x008fe40000000000 */
[----:B------:R-:W-:Y:S02]  /*4ab0*/  ISETP.GE.AND P0, PT, R242, UR8, PT ;  /* 0x00000008f2007c0c */ /* 0x000fe4000bf06270 */
[----:B------:R-:W-:-:S04]  /*4ac0*/  SEL R148, R148, RZ, P1 ;  /* 0x000000ff94947207 */ /* 0x000fc80000800000 */
[----:B------:R-:W-:Y:S02]  /*4ad0*/  ISETP.NE.U32.AND P1, PT, R148, RZ, PT ;  /* 0x000000ff9400720c */ /* 0x000fe40003f25070 */
[----:B------:R-:W-:-:S04]  /*4ae0*/  SEL R148, RZ, 0x4, P0 ;  /* 0x00000004ff947807 */ /* 0x000fc80000000000 */
[----:B------:R-:W-:Y:S02]  /*4af0*/  SEL R148, R148, RZ, P3 ;  /* 0x000000ff94947207 */ /* 0x000fe40001800000 */
[----:B------:R-:W-:Y:S02]  /*4b00*/  PLOP3.LUT P3, PT, PT, PT, UP3, 0x80, 0x8 ;  /* 0x000000000008781c */ /* 0x000fe40003f6f038 */
[----:B------:R-:W-:-:S03]  /*4b10*/  ISETP.NE.U32.AND P0, PT, R148, RZ, PT ;  /* 0x000000ff9400720c */ /* 0x000fc60003f05070 */
[----:B------:R-:W-:Y:S01]  /*4b20*/  LDGSTS.E [R236+0x6000], desc[UR40][R178.64], P1 ;  /* 0x06000000b2ec7fae */ /* 0x000fe200089a1028 */
[----:B------:R-:W-:Y:S02]  /*4b30*/  PLOP3.LUT P1, PT, PT, PT, UP3, 0x80, 0x8 ;  /* 0x000000000008781c */ /* 0x000fe40003f2f038 */
[----:B--2---:R-:W-:-:S07]  /*4b40*/  LOP3.LUT R150, R150, 0x3f, RZ, 0xc0, !PT ;  /* 0x0000003f96967812 */ /* 0x004fce00078ec0ff */
[----:B------:R-:W-:Y:S01]  /*4b50*/  LDGSTS.E [R236+0x6008], desc[UR40][R176.64], P0 ;  /* 0x06008000b0ec7fae */ /* 0x000fe200081a1028 */
[----:B------:R-:W-:Y:S02]  /*4b60*/  ISETP.GE.AND P0, PT, R193, UR8, PT ;  /* 0x00000008c1007c0c */ /* 0x000fe4000bf06270 */
[----:B------:R-:W-:Y:S02]  /*4b70*/  LOP3.LUT R193, R4, 0xa, RZ, 0xfc, !PT ;  /* 0x0000000a04c17812 */ /* 0x000fe400078efcff */
[----:B------:R-:W-:Y:S02]  /*4b80*/  SEL R148, RZ, 0x4, P0 ;  /* 0x00000004ff947807 */ /* 0x000fe40000000000 */
[----:B------:R-:W-:Y:S02]  /*4b90*/  ISETP.GE.AND P0, PT, R193, UR8, PT ;  /* 0x00000008c1007c0c */ /* 0x000fe4000bf06270 */
[----:B------:R-:W-:Y:S02]  /*4ba0*/  SEL R148, R148, RZ, P1 ;  /* 0x000000ff94947207 */ /* 0x000fe40000800000 */
[----:B------:R-:W-:-:S02]  /*4bb0*/  LOP3.LUT R193, R4, 0xc, RZ, 0xfc, !PT ;  /* 0x0000000c04c17812 */ /* 0x000fc400078efcff */
[----:B------:R-:W-:Y:S02]  /*4bc0*/  ISETP.NE.U32.AND P1, PT, R148, RZ, PT ;  /* 0x000000ff9400720c */ /* 0x000fe40003f25070 */
[----:B------:R-:W-:Y:S02]  /*4bd0*/  SEL R148, RZ, 0x4, P0 ;  /* 0x00000004ff947807 */ /* 0x000fe40000000000 */
[----:B------:R-:W-:Y:S02]  /*4be0*/  ISETP.GE.AND P0, PT, R182, UR8, PT ;  /* 0x00000008b6007c0c */ /* 0x000fe4000bf06270 */
[----:B------:R-:W-:-:S04]  /*4bf0*/  SEL R148, R148, RZ, P3 ;  /* 0x000000ff94947207 */ /* 0x000fc80001800000 */
[----:B------:R-:W-:-:S03]  /*4c00*/  ISETP.NE.U32.AND P3, PT, R148, RZ, PT ;  /* 0x000000ff9400720c */ /* 0x000fc60003f65070 */
[----:B------:R-:W-:Y:S01]  /*4c10*/  LDGSTS.E [R224+0x4000], desc[UR40][R144.64], P1 ;  /* 0x0400000090e07fae */ /* 0x000fe200089a1028 */
[----:B------:R-:W-:-:S09]  /*4c20*/  PLOP3.LUT P1, PT, PT, PT, UP3, 0x80, 0x8 ;  /* 0x000000000008781c */ /* 0x000fd20003f2f038 */
[----:B------:R2:W-:Y:S01]  /*4c30*/  LDGSTS.E [R224+0x4008], desc[UR40][R142.64], P3 ;  /* 0x040080008ee07fae */ /* 0x0005e200099a1028 */
[----:B------:R-:W-:Y:S02]  /*4c40*/  PLOP3.LUT P3, PT, PT, PT, UP3, 0x80, 0x8 ;  /* 0x000000000008781c */ /* 0x000fe40003f6f038 */
[----:B--2---:R-:W-:Y:S02]  /*4c50*/  SEL R142, RZ, 0x4, P0 ;  /* 0x00000004ff8e7807 */ /* 0x004fe40000000000 */
[----:B------:R-:W-:Y:S02]  /*4c60*/  ISETP.GE.AND P0, PT, R181, UR8, PT ;  /* 0x00000008b5007c0c */ /* 0x000fe4000bf06270 */
[----:B------:R-:W-:Y:S02]  /*4c70*/  SEL R142, R142, RZ, P1 ;  /* 0x000000ff8e8e7207 */ /* 0x000fe40000800000 */
[----:B------:R-:W-:Y:S02]  /*4c80*/  ISETP.GE.AND P1, PT, R193, UR8, PT ;  /* 0x00000008c1007c0c */ /* 0x000fe4000bf26270 */
[----:B------:R-:W-:-:S02]  /*4c90*/  SEL R143, RZ, 0x4, P0 ;  /* 0x00000004ff8f7807 */ /* 0x000fc40000000000 */
[----:B------:R-:W-:Y:S02]  /*4ca0*/  ISETP.NE.U32.AND P0, PT, R142, RZ, PT ;  /* 0x000000ff8e00720c */ /* 0x000fe40003f05070 */
[----:B------:R-:W-:Y:S02]  /*4cb0*/  SEL R142, RZ, 0x4, P1 ;  /* 0x00000004ff8e7807 */ /* 0x000fe40000800000 */
[----:B------:R-:W-:Y:S02]  /*4cc0*/  LOP3.LUT R193, R4, 0xe, RZ, 0xfc, !PT ;  /* 0x0000000e04c17812 */ /* 0x000fe400078efcff */
[----:B------:R-:W-:Y:S02]  /*4cd0*/  SEL R143, R143, RZ, P3 ;  /* 0x000000ff8f8f7207 */ /* 0x000fe40001800000 */
[----:B------:R-:W-:Y:S02]  /*4ce0*/  SEL R142, R142, RZ, P4 ;  /* 0x000000ff8e8e7207 */ /* 0x000fe40002000000 */
[----:B------:R-:W-:-:S02]  /*4cf0*/  ISETP.GE.AND P3, PT, R193, UR8, PT ;  /* 0x00000008c1007c0c */ /* 0x000fc4000bf66270 */
[----:B------:R-:W-:Y:S01]  /*4d00*/  ISETP.NE.U32.AND P6, PT, R143, RZ, PT ;  /* 0x000000ff8f00720c */ /* 0x000fe20003fc5070 */
[----:B------:R-:W-:Y:S01]  /*4d10*/  LDGSTS.E [R224+0x6000], desc[UR40][R174.64], P0 ;  /* 0x06000000aee07fae */ /* 0x000fe200081a1028 */
[----:B------:R-:W-:Y:S02]  /*4d20*/  ISETP.NE.U32.AND P5, PT, R142, RZ, PT ;  /* 0x000000ff8e00720c */ /* 0x000fe40003fa5070 */
[----:B------:R-:W-:Y:S02]  /*4d30*/  PLOP3.LUT P1, PT, PT, PT, UP3, 0x80, 0x8 ;  /* 0x000000000008781c */ /* 0x000fe40003f2f038 */
[----:B------:R-:W-:Y:S02]  /*4d40*/  SEL R143, RZ, 0x4, P3 ;  /* 0x00000004ff8f7807 */ /* 0x000fe40001800000 */
[----:B------:R-:W-:Y:S02]  /*4d50*/  ISETP.GE.AND P3, PT, R180, UR8, PT ;  /* 0x00000008b4007c0c */ /* 0x000fe4000bf66270 */
[----:B------:R-:W-:-:S02]  /*4d60*/  SEL R143, R143, RZ, P1 ;  /* 0x000000ff8f8f7207 */ /* 0x000fc40000800000 */
[----:B------:R-:W-:Y:S01]  /*4d70*/  PLOP3.LUT P4, PT, PT, PT, UP3, 0x80, 0x8 ;  /* 0x000000000008781c */ /* 0x000fe20003f8f038 */
[----:B------:R-:W-:Y:S01]  /*4d80*/  LDGSTS.E [R224+0x6008], desc[UR40][R172.64], P6 ;  /* 0x06008000ace07fae */ /* 0x000fe2000b1a1028 */
[----:B------:R-:W-:Y:S02]  /*4d90*/  SEL R142, RZ, 0x4, P3 ;  /* 0x00000004ff8e7807 */ /* 0x000fe40001800000 */
[----:B------:R-:W-:Y:S01]  /*4da0*/  ISETP.GE.AND P3, PT, R244, UR8, PT ;  /* 0x00000008f4007c0c */ /* 0x000fe2000bf66270 */
[----:B------:R2:W-:Y:S01]  /*4db0*/  LDGSTS.E [R216+0x4000], desc[UR40][R140.64], P5 ;  /* 0x040000008cd87fae */ /* 0x0005e2000a9a1028 */
[----:B------:R-:W-:Y:S02]  /*4dc0*/  ISETP.NE.U32.AND P1, PT, R143, RZ, PT ;  /* 0x000000ff8f00720c */ /* 0x000fe40003f25070 */
[----:B------:R-:W-:Y:S02]  /*4dd0*/  LOP3.LUT R193, R4, 0x10, RZ, 0xfc, !PT ;  /* 0x0000001004c17812 */ /* 0x000fe400078efcff */
[----:B------:R-:W-:-:S02]  /*4de0*/  SEL R142, R142, RZ, P4 ;  /* 0x000000ff8e8e7207 */ /* 0x000fc40002000000 */
[----:B------:R-:W-:Y:S02]  /*4df0*/  PLOP3.LUT P4, PT, PT, PT, UP3, 0x80, 0x8 ;  /* 0x000000000008781c */ /* 0x000fe40003f8f038 */
[----:B------:R-:W-:Y:S02]  /*4e00*/  SEL R143, RZ, 0x4, P3 ;  /* 0x00000004ff8f7807 */ /* 0x000fe40001800000 */
[----:B------:R-:W-:Y:S02]  /*4e10*/  ISETP.GE.AND P5, PT, R193, UR8, PT ;  /* 0x00000008c1007c0c */ /* 0x000fe4000bfa6270 */
[----:B------:R-:W-:Y:S01]  /*4e20*/  LOP3.LUT R193, R4, 0x12, RZ, 0xfc, !PT ;  /* 0x0000001204c17812 */ /* 0x000fe200078efcff */
[----:B------:R3:W-:Y:S01]  /*4e30*/  LDGSTS.E [R216+0x4008], desc[UR40][R132.64], P1 ;  /* 0x0400800084d87fae */ /* 0x0007e200089a1028 */
[----:B------:R-:W-:Y:S02]  /*4e40*/  ISETP.NE.U32.AND P3, PT, R142, RZ, PT ;  /* 0x000000ff8e00720c */ /* 0x000fe40003f65070 */
[----:B------:R-:W-:-:S02]  /*4e50*/  SEL R142, R143, RZ, P4 ;  /* 0x000000ff8f8e7207 */ /* 0x000fc40002000000 */
[----:B------:R-:W-:Y:S02]  /*4e60*/  ISETP.GE.AND P6, PT, R193, UR8, PT ;  /* 0x00000008c1007c0c */ /* 0x000fe4000bfc6270 */
[----:B------:R-:W-:Y:S02]  /*4e70*/  ISETP.NE.U32.AND P4, PT, R142, RZ, PT ;  /* 0x000000ff8e00720c */ /* 0x000fe40003f85070 */
[----:B------:R-:W-:Y:S02]  /*4e80*/  PLOP3.LUT P0, PT, PT, PT, UP3, 0x80, 0x8 ;  /* 0x000000000008781c */ /* 0x000fe40003f0f038 */
[----:B------:R-:W-:Y:S02]  /*4e90*/  SEL R142, RZ, 0x4, P5 ;  /* 0x00000004ff8e7807 */ /* 0x000fe40002800000 */
[----:B------:R-:W-:Y:S01]  /*4ea0*/  PLOP3.LUT P1, PT, PT, PT, UP3, 0x80, 0x8 ;  /* 0x000000000008781c */ /* 0x000fe20003f2f038 */
[----:B------:R-:W-:Y:S01]  /*4eb0*/  LDGSTS.E [R216+0x6000], desc[UR40][R170.64], P3 ;  /* 0x06000000aad87fae */ /* 0x000fe200099a1028 */
[----:B------:R-:W-:-:S02]  /*4ec0*/  SEL R143, RZ, 0x4, P6 ;  /* 0x00000004ff8f7807 */ /* 0x000fc40003000000 */
[----:B------:R-:W-:Y:S02]  /*4ed0*/  ISETP.GE.AND P5, PT, R152, UR8, PT ;  /* 0x0000000898007c0c */ /* 0x000fe4000bfa6270 */
[----:B------:R-:W-:Y:S01]  /*4ee0*/  SEL R142, R142, RZ, P0 ;  /* 0x000000ff8e8e7207 */ /* 0x000fe20000000000 */
[----:B------:R-:W-:Y:S01]  /*4ef0*/  LDGSTS.E [R216+0x6008], desc[UR40][R168.64], P4 ;  /* 0x06008000a8d87fae */ /* 0x000fe2000a1a1028 */
[----:B------:R-:W-:Y:S02]  /*4f00*/  ISETP.GE.AND P6, PT, R151, UR8, PT ;  /* 0x0000000897007c0c */ /* 0x000fe4000bfc6270 */
[----:B------:R-:W-:Y:S02]  /*4f10*/  SEL R143, R143, RZ, P1 ;  /* 0x000000ff8f8f7207 */ /* 0x000fe40000800000 */
[----:B--2---:R-:W-:Y:S02]  /*4f20*/  SEL R140, RZ, 0x4, P5 ;  /* 0x00000004ff8c7807 */ /* 0x004fe40002800000 */
[----:B------:R-:W-:-:S02]  /*4f30*/  ISETP.NE.U32.AND P5, PT, R142, RZ, PT ;  /* 0x000000ff8e00720c */ /* 0x000fc40003fa5070 */
[----:B---3--:R-:W-:Y:S02]  /*4f40*/  SEL R132, RZ, 0x4, P6 ;  /* 0x00000004ff847807 */ /* 0x008fe40003000000 */
[----:B------:R-:W-:Y:S02]  /*4f50*/  ISETP.NE.U32.AND P6, PT, R143, RZ, PT ;  /* 0x000000ff8f00720c */ /* 0x000fe40003fc5070 */
[----:B------:R-:W-:Y:S02]  /*4f60*/  PLOP3.LUT P1, PT, PT, PT, UP3, 0x80, 0x8 ;  /* 0x000000000008781c */ /* 0x000fe40003f2f038 */
[----:B------:R-:W-:Y:S02]  /*4f70*/  ISETP.GE.AND P4, PT, R192, UR8, PT ;  /* 0x00000008c0007c0c */ /* 0x000fe4000bf86270 */
[----:B------:R-:W-:Y:S02]  /*4f80*/  SEL R132, R132, RZ, P1 ;  /* 0x000000ff84847207 */ /* 0x000fe40000800000 */
[----:B------:R-:W-:Y:S01]  /*4f90*/  LOP3.LUT R193, R4, 0x16, RZ, 0xfc, !PT ;  /* 0x0000001604c17812 */ /* 0x000fe200078efcff */
[----:B------:R2:W-:Y:S01]  /*4fa0*/  LDGSTS.E [R202+0x4000], desc[UR40][R130.64], P5 ;  /* 0x0400000082ca7fae */ /* 0x0005e2000a9a1028 */
[----:B------:R-:W-:-:S02]  /*4fb0*/  PLOP3.LUT P0, PT, PT, PT, UP3, 0x80, 0x8 ;  /* 0x000000000008781c */ /* 0x000fc40003f0f038 */
[----:B------:R-:W-:Y:S01]  /*4fc0*/  ISETP.NE.U32.AND P1, PT, R132, RZ, PT ;  /* 0x000000ff8400720c */ /* 0x000fe20003f25070 */
[----:B------:R3:W-:Y:S01]  /*4fd0*/  LDGSTS.E [R202+0x4008], desc[UR40][R128.64], P6 ;  /* 0x0400800080ca7fae */ /* 0x0007e2000b1a1028 */
[----:B------:R-:W-:Y:S02]  /*4fe0*/  PLOP3.LUT P3, PT, PT, PT, UP3, 0x80, 0x8 ;  /* 0x000000000008781c */ /* 0x000fe40003f6f038 */
[----:B------:R-:W-:Y:S02]  /*4ff0*/  SEL R132, RZ, 0x4, P4 ;  /* 0x00000004ff847807 */ /* 0x000fe40002000000 */
[----:B------:R-:W-:Y:S02]  /*5000*/  ISETP.GE.AND P6, PT, R193, UR8, PT ;  /* 0x00000008c1007c0c */ /* 0x000fe4000bfc6270 */
[----:B------:R-:W-:Y:S02]  /*5010*/  SEL R140, R140, RZ, P0 ;  /* 0x000000ff8c8c7207 */ /* 0x000fe40000000000 */
[----:B------:R-:W-:-:S02]  /*5020*/  ISETP.GE.AND P5, PT, R252, UR8, PT ;  /* 0x00000008fc007c0c */ /* 0x000fc4000bfa6270 */
[----:B------:R-:W-:Y:S02]  /*5030*/  SEL R132, R132, RZ, P3 ;  /* 0x000000ff84847207 */ /* 0x000fe40001800000 */
[----:B------:R-:W-:Y:S02]  /*5040*/  PLOP3.LUT P4, PT, PT, PT, UP3, 0x80, 0x8 ;  /* 0x000000000008781c */ /* 0x000fe40003f8f038 */
[----:B------:R-:W-:Y:S02]  /*5050*/  SEL R133, RZ, 0x4, P6 ;  /* 0x00000004ff857807 */ /* 0x000fe40003000000 */
[----:B------:R-:W-:Y:S02]  /*5060*/  ISETP.NE.U32.AND P0, PT, R140, RZ, PT ;  /* 0x000000ff8c00720c */ /* 0x000fe40003f05070 */
[----:B--2---:R-:W-:Y:S02]  /*5070*/  SEL R130, RZ, 0x4, P5 ;  /* 0x00000004ff827807 */ /* 0x004fe40002800000 */
[----:B------:R-:W-:-:S02]  /*5080*/  ISETP.GE.AND P6, PT, R251, UR8, PT ;  /* 0x00000008fb007c0c */ /* 0x000fc4000bfc6270 */
[----:B------:R-:W-:Y:S02]  /*5090*/  ISETP.NE.U32.AND P5, PT, R132, RZ, PT ;  /* 0x000000ff8400720c */ /* 0x000fe40003fa5070 */
[----:B------:R-:W-:Y:S02]  /*50a0*/  SEL R133, R133, RZ, P4 ;  /* 0x000000ff85857207 */ /* 0x000fe40002000000 */
[----:B---3--:R-:W-:Y:S02]  /*50b0*/  SEL R128, RZ, 0x4, P6 ;  /* 0x00000004ff807807 */ /* 0x008fe40003000000 */
[----:B------:R-:W-:Y:S01]  /*50c0*/  ISETP.NE.U32.AND P6, PT, R133, RZ, PT ;  /* 0x000000ff8500720c */ /* 0x000fe20003fc5070 */
[----:B------:R-:W-:Y:S01]  /*50d0*/  LDGSTS.E [R202+0x6000], desc[UR40][R166.64], P0 ;  /* 0x06000000a6ca7fae */ /* 0x000fe200081a1028 */
[----:B------:R-:W-:Y:S02]  /*50e0*/  PLOP3.LUT P4, PT, PT, PT, UP3, 0x80, 0x8 ;  /* 0x000000000008781c */ /* 0x000fe40003f8f038 */
[C---:B------:R-:W-:Y:S01]  /*50f0*/  LOP3.LUT R193, R4.reuse, 0x18, RZ, 0xfc, !PT ;  /* 0x0000001804c17812 */ /* 0x040fe200078efcff */
[----:B------:R-:W-:Y:S01]  /*5100*/  LDGSTS.E [R202+0x6008], desc[UR40][R164.64], P1 ;  /* 0x06008000a4ca7fae */ /* 0x000fe200089a1028 */
[----:B------:R-:W-:-:S02]  /*5110*/  LOP3.LUT R192, R4, 0x1a, RZ, 0xfc, !PT ;  /* 0x0000001a04c07812 */ /* 0x000fc400078efcff */
[----:B------:R-:W-:Y:S01]  /*5120*/  SEL R128, R128, RZ, P4 ;  /* 0x000000ff80807207 */ /* 0x000fe20002000000 */
[----:B------:R2:W-:Y:S01]  /*5130*/  LDGSTS.E [R203+0x4000], desc[UR40][R126.64], P5 ;  /* 0x040000007ecb7fae */ /* 0x0005e2000a9a1028 */
[----:B------:R-:W-:Y:S02]  /*5140*/  ISETP.GE.AND P5, PT, R193, UR8, PT ;  /* 0x00000008c1007c0c */ /* 0x000fe4000bfa6270 */
[----:B------:R-:W-:Y:S01]  /*5150*/  PLOP3.LUT P3, PT, PT, PT, UP3, 0x80, 0x8 ;  /* 0x000000000008781c */ /* 0x000fe20003f6f038 */
[----:B------:R3:W-:Y:S01]  /*5160*/  LDGSTS.E [R203+0x4008], desc[UR40][R124.64], P6 ;  /* 0x040080007ccb7fae */ /* 0x0007e2000b1a1028 */
[----:B------:R-:W-:Y:S02]  /*5170*/  ISETP.GE.AND P1, PT, R192, UR8, PT ;  /* 0x00000008c0007c0c */ /* 0x000fe4000bf26270 */
[----:B------:R-:W-:Y:S02]  /*5180*/  ISETP.NE.U32.AND P4, PT, R128, RZ, PT ;  /* 0x000000ff8000720c */ /* 0x000fe40003f85070 */
[----:B------:R-:W-:-:S02]  /*5190*/  PLOP3.LUT P0, PT, PT, PT, UP3, 0x80, 0x8 ;  /* 0x000000000008781c */ /* 0x000fc40003f0f038 */
[----:B------:R-:W-:Y:S02]  /*51a0*/  SEL R128, RZ, 0x4, P5 ;  /* 0x00000004ff807807 */ /* 0x000fe40002800000 */
[----:B------:R-:W-:Y:S02]  /*51b0*/  SEL R130, R130, RZ, P3 ;  /* 0x000000ff82827207 */ /* 0x000fe40001800000 */
[----:B------:R-:W-:Y:S02]  /*51c0*/  ISETP.GE.AND P6, PT, R250, UR8, PT ;  /* 0x00000008fa007c0c */ /* 0x000fe4000bfc6270 */
[----:B------:R-:W-:Y:S02]  /*51d0*/  PLOP3.LUT P5, PT, PT, PT, UP3, 0x80, 0x8 ;  /* 0x000000000008781c */ /* 0x000fe40003faf038 */
[----:B------:R-:W-:Y:S02]  /*51e0*/  SEL R129, RZ, 0x4, P1 ;  /* 0x00000004ff817807 */ /* 0x000fe40000800000 */
[----:B------:R-:W-:-:S02]  /*51f0*/  SEL R128, R128, RZ, P0 ;  /* 0x000000ff80807207 */ /* 0x000fc40000000000 */
[----:B------:R-:W-:Y:S02]  /*5200*/  ISETP.NE.U32.AND P3, PT, R130, RZ, PT ;  /* 0x000000ff8200720c */ /* 0x000fe40003f65070 */
[----:B------:R-:W-:Y:S02]  /*5210*/  PLOP3.LUT P0, PT, PT, PT, UP3, 0x80, 0x8 ;  /* 0x000000000008781c */ /* 0x000fe40003f0f038 */
[----:B--2---:R-:W-:Y:S02]  /*5220*/  SEL R126, RZ, 0x4, P6 ;  /* 0x00000004ff7e7807 */ /* 0x004fe40003000000 */
[----:B------:R-:W-:Y:S02]  /*5230*/  SEL R129, R129, RZ, P5 ;  /* 0x000000ff81817207 */ /* 0x000fe40002800000 */
[----:B------:R-:W-:Y:S02]  /*5240*/  ISETP.NE.U32.AND P5, PT, R128, RZ, PT ;  /* 0x000000ff8000720c */ /* 0x000fe40003fa5070 */
[----:B------:R-:W-:-:S02]  /*5250*/  SEL R126, R126, RZ, P0 ;  /* 0x000000ff7e7e7207 */ /* 0x000fc40000000000 */
[----:B------:R-:W-:Y:S01]  /*5260*/  ISETP.NE.U32.AND P0, PT, R129, RZ, PT ;  /* 0x000000ff8100720c */ /* 0x000fe20003f05070 */
[----:B------:R2:W-:Y:S01]  /*5270*/  LDGSTS.E [R203+0x6000], desc[UR40][R162.64], P3 ;  /* 0x06000000a2cb7fae */ /* 0x0005e200099a1028 */
[----:B------:R-:W-:Y:S02]  /*5280*/  ISETP.GE.AND P1, PT, R249, UR8, PT ;  /* 0x00000008f9007c0c */ /* 0x000fe4000bf26270 */
[----:B------:R-:W-:Y:S01]  /*5290*/  PLOP3.LUT P6, PT, PT, PT, UP3, 0x80, 0x8 ;  /* 0x000000000008781c */ /* 0x000fe20003fcf038 */
[----:B------:R2:W-:Y:S01]  /*52a0*/  LDGSTS.E [R203+0x6008], desc[UR40][R160.64], P4 ;  /* 0x06008000a0cb7fae */ /* 0x0005e2000a1a1028 */
[----:B---3--:R-:W-:Y:S02]  /*52b0*/  SEL R124, RZ, 0x4, P1 ;  /* 0x00000004ff7c7807 */ /* 0x008fe40000800000 */
[----:B------:R-:W-:Y:S01]  /*52c0*/  ISETP.GE.AND P4, PT, R153, UR8, PT ;  /* 0x0000000899007c0c */ /* 0x000fe2000bf86270 */
[----:B------:R2:W-:Y:S01]  /*52d0*/  LDGSTS.E [R204+0x4000], desc[UR40][R190.64], P5 ;  /* 0x04000000becc7fae */ /* 0x0005e2000a9a1028 */
[----:B------:R-:W-:-:S02]  /*52e0*/  SEL R124, R124, RZ, P6 ;  /* 0x000000ff7c7c7207 */ /* 0x000fc40003000000 */
[----:B------:R-:W-:Y:S01]  /*52f0*/  ISETP.GE.AND P3, PT, R183, UR8, PT ;  /* 0x00000008b7007c0c */ /* 0x000fe2000bf66270 */
[----:B------:R2:W-:Y:S01]  /*5300*/  LDGSTS.E [R204+0x4008], desc[UR40][R188.64], P0 ;  /* 0x04008000bccc7fae */ /* 0x0005e200081a1028 */
[----:B------:R-:W-:Y:S02]  /*5310*/  ISETP.NE.U32.AND P6, PT, R124, RZ, PT ;  /* 0x000000ff7c00720c */ /* 0x000fe40003fc5070 */
[----:B------:R-:W-:Y:S02]  /*5320*/  PLOP3.LUT P0, PT, PT, PT, UP3, 0x80, 0x8 ;  /* 0x000000000008781c */ /* 0x000fe40003f0f038 */
[----:B------:R-:W-:Y:S02]  /*5330*/  SEL R124, RZ, 0x4, P4 ;  /* 0x00000004ff7c7807 */ /* 0x000fe40002000000 */
[----:B------:R-:W-:Y:S02]  /*5340*/  ISETP.GE.AND P5, PT, R248, UR8, PT ;  /* 0x00000008f8007c0c */ /* 0x000fe4000bfa6270 */
[----:B------:R-:W-:-:S02]  /*5350*/  PLOP3.LUT P4, PT, PT, PT, UP3, 0x80, 0x8 ;  /* 0x000000000008781c */ /* 0x000fc40003f8f038 */
[----:B------:R-:W-:Y:S02]  /*5360*/  SEL R125, RZ, 0x4, P3 ;  /* 0x00000004ff7d7807 */ /* 0x000fe40001800000 */
[----:B------:R-:W-:Y:S02]  /*5370*/  ISETP.NE.U32.AND P1, PT, R126, RZ, PT ;  /* 0x000000ff7e00720c */ /* 0x000fe40003f25070 */
[----:B------:R-:W-:Y:S02]  /*5380*/  SEL R124, R124, RZ, P0 ;  /* 0x000000ff7c7c7207 */ /* 0x000fe40000000000 */
[----:B------:R-:W-:Y:S02]  /*5390*/  PLOP3.LUT P0, PT, PT, PT, UP3, 0x80, 0x8 ;  /* 0x000000000008781c */ /* 0x000fe40003f0f038 */
[----:B------:R-:W-:Y:S02]  /*53a0*/  ISETP.GE.AND P3, PT, R247, UR8, PT ;  /* 0x00000008f7007c0c */ /* 0x000fe4000bf66270 */
[----:B------:R-:W-:-:S02]  /*53b0*/  SEL R126, RZ, 0x4, P5 ;  /* 0x00000004ff7e7807 */ /* 0x000fc40002800000 */
[----:B------:R-:W-:Y:S02]  /*53c0*/  SEL R125, R125, RZ, P4 ;  /* 0x000000ff7d7d7207 */ /* 0x000fe40002000000 */
[----:B------:R-:W-:Y:S01]  /*53d0*/  ISETP.GE.AND P4, PT, R150, UR8, PT ;  /* 0x0000000896007c0c */ /* 0x000fe2000bf86270 */
[----:B------:R2:W-:Y:S01]  /*53e0*/  LDGSTS.E [R204+0x6000], desc[UR40][R158.64], P1 ;  /* 0x060000009ecc7fae */ /* 0x0005e200089a1028 */
[----:B------:R-:W-:Y:S02]  /*53f0*/  PLOP3.LUT P5, PT, PT, PT, UP3, 0x80, 0x8 ;  /* 0x000000000008781c */ /* 0x000fe40003faf038 */
[----:B------:R-:W-:Y:S01]  /*5400*/  SEL R127, RZ, 0x4, P3 ;  /* 0x00000004ff7f7807 */ /* 0x000fe20001800000 */
[----:B------:R2:W-:Y:S01]  /*5410*/  LDGSTS.E [R204+0x6008], desc[UR40][R156.64], P6 ;  /* 0x060080009ccc7fae */ /* 0x0005e2000b1a1028 */
[----:B------:R-:W-:Y:S02]  /*5420*/  SEL R126, R126, RZ, P0 ;  /* 0x000000ff7e7e7207 */ /* 0x000fe40000000000 */
[----:B------:R-:W-:-:S02]  /*5430*/  ISETP.NE.U32.AND P0, PT, R124, RZ, PT ;  /* 0x000000ff7c00720c */ /* 0x000fc40003f05070 */
[----:B------:R-:W-:Y:S01]  /*5440*/  PLOP3.LUT P3, PT, PT, PT, UP3, 0x80, 0x8 ;  /* 0x000000000008781c */ /* 0x000fe20003f6f038 */
[----:B------:R-:W-:Y:S01]  /*5450*/  UISETP.GE.AND UP3, UPT, UR7, 0x80, UPT ;  /* 0x000000800700788c */ /* 0x000fe2000bf66270 */
[----:B------:R-:W-:Y:S02]  /*5460*/  SEL R124, RZ, 0x4, P4 ;  /* 0x00000004ff7c7807 */ /* 0x000fe40002000000 */
[----:B------:R-:W-:Y:S02]  /*5470*/  SEL R127, R127, RZ, P5 ;  /* 0x000000ff7f7f7207 */ /* 0x000fe40002800000 */
[----:B------:R-:W-:Y:S02]  /*5480*/  ISETP.NE.U32.AND P5, PT, R125, RZ, PT ;  /* 0x000000ff7d00720c */ /* 0x000fe40003fa5070 */
[----:B------:R-:W-:Y:S02]  /*5490*/  SEL R124, R124, RZ, P3 ;  /* 0x000000ff7c7c7207 */ /* 0x000fe40001800000 */
[----:B------:R-:W-:Y:S01]  /*54a0*/  ISETP.NE.U32.AND P4, PT, R126, RZ, PT ;  /* 0x000000ff7e00720c */ /* 0x000fe20003f85070 */
[----:B------:R2:W-:Y:S01]  /*54b0*/  LDGSTS.E [R205+0x4000], desc[UR40][R186.64], P0 ;  /* 0x04000000bacd7fae */ /* 0x0005e200081a1028 */
[----:B------:R-:W-:-:S02]  /*54c0*/  ISETP.NE.U32.AND P1, PT, R127, RZ, PT ;  /* 0x000000ff7f00720c */ /* 0x000fc40003f25070 */
[----:B------:R-:W-:Y:S01]  /*54d0*/  ISETP.NE.U32.AND P3, PT, R124, RZ, PT ;  /* 0x000000ff7c00720c */ /* 0x000fe20003f65070 */
[----:B------:R-:W-:-:S04]  /*54e0*/  IMAD.SHL.U32 R124, R117, 0x40, RZ ;  /* 0x00000040757c7824 */ /* 0x000fc800078e00ff */
[C---:B------:R-:W-:Y:S01]  /*54f0*/  IMAD.WIDE R122, R124.reuse, 0x4, R122 ;  /* 0x000000047c7a7825 */ /* 0x040fe200078e027a */
[----:B------:R2:W-:Y:S03]  /*5500*/  LDGSTS.E [R205+0x4008], desc[UR40][R184.64], P5 ;  /* 0x04008000b8cd7fae */ /* 0x0005e6000a9a1028 */
[C---:B------:R-:W-:Y:S01]  /*5510*/  IMAD.WIDE R112, R124.reuse, 0x4, R112 ;  /* 0x000000047c707825 */ /* 0x040fe200078e0270 */
[----:B------:R2:W-:Y:S03]  /*5520*/  LDGSTS.E [R205+0x6000], desc[UR40][R154.64], P4 ;  /* 0x060000009acd7fae */ /* 0x0005e6000a1a1028 */
[C---:B------:R-:W-:Y:S01]  /*5530*/  IMAD.WIDE R104, R124.reuse, 0x4, R104 ;  /* 0x000000047c687825 */ /* 0x040fe200078e0268 */
[----:B------:R2:W-:Y:S03]  /*5540*/  LDGSTS.E [R205+0x6008], desc[UR40][R146.64], P1 ;  /* 0x0600800092cd7fae */ /* 0x0005e600089a1028 */
[C---:B------:R-:W-:Y:S01]  /*5550*/  IMAD.WIDE R96, R124.reuse, 0x4, R96 ;  /* 0x000000047c607825 */ /* 0x040fe200078e0260 */
[----:B------:R-:W0:Y:S03]  /*5560*/  LDGDEPBAR ;  /* 0x00000000000079af */ /* 0x000e260000000000 */
[C---:B------:R-:W-:Y:S01]  /*5570*/  IMAD.WIDE R88, R124.reuse, 0x4, R88 ;  /* 0x000000047c587825 */ /* 0x040fe200078e0258 */
[----:B------:R2:W-:Y:S03]  /*5580*/  LDGSTS.E [R240+0xc000], desc[UR40][R122.64], P3 ;  /* 0x0c0000007af07fae */ /* 0x0005e600099a1028 */
        /* <DEDUP_REMOVED lines=52> */
[----:B------:R-:W-:Y:S01]  /*58d0*/  IMAD.WIDE R22, R124, 0x4, R22 ;  /* 0x000000047c167825 */ /* 0x000fe200078e0216 */
[----:B------:R2:W-:Y:S04]  /*58e0*/  LDGSTS.E [R208+0xcf00], desc[UR40][R90.64], P3 ;  /* 0x0cf000005ad07fae */ /* 0x0005e800099a1028 */
[----:B------:R2:W-:Y:S04]  /*58f0*/  LDGSTS.E [R208+0xd300], desc[UR40][R82.64], P3 ;  /* 0x0d30000052d07fae */ /* 0x0005e800099a1028 */
[----:B------:R2:W-:Y:S04]  /*5900*/  LDGSTS.E [R208+0xd700], desc[UR40][R74.64], P3 ;  /* 0x0d7000004ad07fae */ /* 0x0005e800099a1028 */
[----:B------:R2:W-:Y:S04]  /*5910*/  LDGSTS.E [R208+0xdb00], desc[UR40][R66.64], P3 ;  /* 0x0db0000042d07fae */ /* 0x0005e800099a1028 */
[----:B------:R2:W-:Y:S04]  /*5920*/  LDGSTS.E [R208+0xdf00], desc[UR40][R22.64], P3 ;  /* 0x0df0000016d07fae */ /* 0x0005e800099a1028 */
[----:B------:R-:W0:Y:S01]  /*5930*/  LDGDEPBAR ;  /* 0x00000000000079af */ /* 0x000e220000000000 */
[----:B------:R-:W-:Y:S05]  /*5940*/  BRA.U !UP3, `(.L_x_7) ;  /* 0x000000310b187547 */ /* 0x000fea000b800000 */
[----:B--2---:R-:W-:Y:S01]  /*5950*/  SHF.R.S32.HI R22, RZ, 0x1f, R201 ;  /* 0x0000001fff167819 */ /* 0x004fe200000114c9 */
[----:B------:R-:W-:Y:S01]  /*5960*/  IMAD.SHL.U32 R87, R124, 0x8, RZ ;  /* 0x000000087c577824 */ /* 0x000fe200078e00ff */
[----:B------:R-:W-:Y:S01]  /*5970*/  SHF.R.S32.HI R23, RZ, 0x1f, R200 ;  /* 0x0000001fff177819 */ /* 0x000fe200000114c8 */
[----:B-1----:R-:W-:Y:S01]  /*5980*/  USHF.R.S32.HI UR4, URZ, 0x1f, UR7 ;  /* 0x0000001fff047899 */ /* 0x002fe20008011407 */
[----:B------:R-:W-:Y:S01]  /*5990*/  SHF.R.S32.HI R26, RZ, 0x1f, R199 ;  /* 0x0000001fff1a7819 */ /* 0x000fe200000114c7 */
[----:B------:R-:W-:Y:S01]  /*59a0*/  IMAD.MOV.U32 R140, RZ, RZ, RZ ;  /* 0x000000ffff8c7224 */ /* 0x000fe200078e00ff */
[----:B------:R-:W-:Y:S01]  /*59b0*/  SHF.L.U64.HI R201, R201, 0x2, R22 ;  /* 0x00000002c9c97819 */ /* 0x000fe20000010216 */
[----:B------:R-:W-:Y:S01]  /*59c0*/  ULEA.HI UR4, UR4, UR7, URZ, 0x6 ;  /* 0x0000000704047291 */ /* 0x000fe2000f8f30ff */
[----:B------:R-:W-:Y:S01]  /*59d0*/  SHF.R.S32.HI R24, RZ, 0x1f, R21 ;  /* 0x0000001fff187819 */ /* 0x000fe20000011415 */
[----:B------:R-:W-:Y:S01]  /*59e0*/  UIADD3 UR16, UPT, UPT, UR16, -0x80, URZ ;  /* 0xffffff8010107890 */ /* 0x000fe2000fffe0ff */
[----:B------:R-:W-:Y:S01]  /*59f0*/  SHF.L.U64.HI R22, R200, 0x2, R23 ;  /* 0x00000002c8167819 */ /* 0x000fe20000010217 */
[----:B------:R-:W-:Y:S01]  /*5a00*/  USHF.R.S32.HI UR27, URZ, 0x6, UR4 ;  /* 0x00000006ff1b7899 */ /* 0x000fe20008011404 */
[----:B------:R-:W-:Y:S01]  /*5a10*/  SHF.R.S32.HI R117, RZ, 0x1f, R124 ;  /* 0x0000001fff757819 */ /* 0x000fe2000001147c */
[----:B------:R-:W-:Y:S01]  /*5a20*/  UIADD3 UR17, UPT, UPT, UR12, 0x10000, URZ ;  /* 0x000100000c117890 */ /* 0x000fe2000fffe0ff */
[----:B------:R-:W-:Y:S01]  /*5a30*/  SHF.L.U64.HI R23, R199, 0x2, R26 ;  /* 0x00000002c7177819 */ /* 0x000fe2000001021a */
[----:B------:R-:W-:Y:S01]  /*5a40*/  UISETP.LT.AND UP3, UPT, UR27, 0x2, UPT ;  /* 0x000000021b00788c */ /* 0x000fe2000bf61270 */
[----:B------:R-:W-:Y:S01]  /*5a50*/  SHF.R.S32.HI R25, RZ, 0x1f, R198 ;  /* 0x0000001fff197819 */ /* 0x000fe200000114c6 */
[----:B------:R-:W-:Y:S01]  /*5a60*/  UMOV UR26, 0x1 ;  /* 0x00000001001a7882 */ /* 0x000fe20000000000 */
[----:B------:R-:W-:Y:S01]  /*5a70*/  SHF.R.S32.HI R26, RZ, 0x1f, R197 ;  /* 0x0000001fff1a7819 */ /* 0x000fe200000114c5 */
[----:B------:R-:W-:Y:S01]  /*5a80*/  USEL UR28, UR27, 0x2, !UP3 ;  /* 0x000000021b1c7887 */ /* 0x000fe2000d800000 */
[----:B------:R-:W-:Y:S01]  /*5a90*/  SHF.R.S32.HI R27, RZ, 0x1f, R196 ;  /* 0x0000001fff1b7819 */ /* 0x000fe200000114c4 */
[----:B------:R-:W-:Y:S01]  /*5aa0*/  UMOV UR4, URZ ;  /* 0x000000ff00047c82 */ /* 0x000fe20008000000 */
[----:B------:R-:W-:Y:S01]  /*5ab0*/  SHF.L.U64.HI R21, R21, 0x2, R24 ;  /* 0x0000000215157819 */ /* 0x000fe20000010218 */
[----:B------:R-:W-:Y:S01]  /*5ac0*/  UIADD3 UR27, UPT, UPT, UR27, -0x2, URZ ;  /* 0xfffffffe1b1b7890 */ /* 0x000fe2000fffe0ff */
[----:B------:R-:W-:Y:S01]  /*5ad0*/  SHF.R.S32.HI R64, RZ, 0x1f, R195 ;  /* 0x0000001fff407819 */ /* 0x000fe200000114c3 */
[----:B------:R-:W-:Y:S01]  /*5ae0*/  UIADD3 UR28, UPT, UPT, UR28, -0x1, URZ ;  /* 0xffffffff1c1c7890 */ /* 0x000fe2000fffe0ff */
[----:B------:R-:W-:Y:S01]  /*5af0*/  SHF.R.S32.HI R65, RZ, 0x1f, R28 ;  /* 0x0000001fff417819 */ /* 0x000fe2000001141c */
[----:B------:R-:W-:Y:S01]  /*5b00*/  UMOV UR7, URZ ;  /* 0x000000ff00077c82 */ /* 0x000fe20008000000 */
[----:B------:R-:W-:Y:S01]  /*5b10*/  SHF.R.S32.HI R67, RZ, 0x1f, R194 ;  /* 0x0000001fff437819 */ /* 0x000fe200000114c2 */
[----:B------:R-:W-:Y:S01]  /*5b20*/  UMOV UR5, URZ ;  /* 0x000000ff00057c82 */ /* 0x000fe20008000000 */
[----:B------:R-:W-:-:S02]  /*5b30*/  SHF.L.U64.HI R95, R124, 0x3, R117 ;  /* 0x000000037c5f7819 */ /* 0x000fc40000010275 */
[----:B------:R-:W-:Y:S02]  /*5b40*/  LEA R119, P0, R194, R87, 0x2 ;  /* 0x00000057c2777211 */ /* 0x000fe400078010ff */
[----:B------:R-:W-:Y:S02]  /*5b50*/  SHF.L.U64.HI R24, R198, 0x2, R25 ;  /* 0x00000002c6187819 */ /* 0x000fe40000010219 */
[----:B------:R-:W-:Y:S02]  /*5b60*/  SHF.L.U64.HI R25, R197, 0x2, R26 ;  /* 0x00000002c5197819 */ /* 0x000fe4000001021a */
[----:B------:R-:W-:Y:S02]  /*5b70*/  SHF.L.U64.HI R26, R196, 0x2, R27 ;  /* 0x00000002c41a7819 */ /* 0x000fe4000001021b */
[----:B------:R-:W-:Y:S02]  /*5b80*/  SHF.L.U64.HI R27, R195, 0x2, R64 ;  /* 0x00000002c31b7819 */ /* 0x000fe40000010240 */
[----:B------:R-:W-:-:S02]  /*5b90*/  SHF.L.U64.HI R28, R28, 0x2, R65 ;  /* 0x000000021c1c7819 */ /* 0x000fc40000010241 */
[----:B------:R-:W-:Y:S02]  /*5ba0*/  LEA.HI.X R194, R194, R95, R67, 0x2, P0 ;  /* 0x0000005fc2c27211 */ /* 0x000fe400000f1443 */
[----:B------:R-:W-:Y:S02]  /*5bb0*/  SHF.R.S32.HI R64, RZ, 0x1f, R63 ;  /* 0x0000001fff407819 */ /* 0x000fe4000001143f */
[CC--:B------:R-:W-:Y:S02]  /*5bc0*/  LEA R118, P1, R63.reuse, R87.reuse, 0x2 ;  /* 0x000000573f767211 */ /* 0x0c0fe400078210ff */
[----:B------:R-:W-:Y:S02]  /*5bd0*/  SHF.R.S32.HI R65, RZ, 0x1f, R62 ;  /* 0x0000001fff417819 */ /* 0x000fe4000001143e */
[----:B------:R-:W-:Y:S02]  /*5be0*/  LEA R114, P0, R62, R87, 0x2 ;  /* 0x000000573e727211 */ /* 0x000fe400078010ff */
[----:B------:R-:W-:-:S02]  /*5bf0*/  LEA.HI.X R120, R63, R95, R64, 0x2, P1 ;  /* 0x0000005f3f787211 */ /* 0x000fc400008f1440 */
        /* <DEDUP_REMOVED lines=68> */
[-C--:B------:R-:W-:Y:S02]  /*6040*/  LEA R75, P1, R39, R87.reuse, 0x2 ;  /* 0x00000057274b7211 */ /* 0x080fe400078210ff */
        /* <DEDUP_REMOVED lines=14> */
[----:B------:R-:W-:-:S02]  /*6130*/  SHF.R.S32.HI R33, RZ, 0x1f, R30 ;  /* 0x0000001fff217819 */ /* 0x000fc4000001141e */
[----:B------:R-:W-:Y:S02]  /*6140*/  LEA R87, P3, R30, R87, 0x2 ;  /* 0x000000571e577211 */ /* 0x000fe400078610ff */
[-C--:B------:R-:W-:Y:S02]  /*6150*/  LEA.HI.X R93, R32, R95.reuse, R35, 0x2, P1 ;  /* 0x0000005f205d7211 */ /* 0x080fe400008f1423 */
[-C--:B------:R-:W-:Y:S02]  /*6160*/  LEA.HI.X R94, R31, R95.reuse, R34, 0x2, P0 ;  /* 0x0000005f1f5e7211 */ /* 0x080fe400000f1422 */
[----:B------:R-:W-:Y:S02]  /*6170*/  IADD3 R119, P5, PT, R119, UR22, RZ ;  /* 0x0000001677777c10 */ /* 0x000fe4000ffbe0ff */
[----:B------:R-:W-:Y:S02]  /*6180*/  LEA.HI.X R95, R30, R95, R33, 0x2, P3 ;  /* 0x0000005f1e5f7211 */ /* 0x000fe400018f1421 */
[----:B------:R-:W-:Y:S01]  /*6190*/  IADD3 R30, P6, PT, R118, UR22, RZ ;  /* 0x00000016761e7c10 */ /* 0x000fe2000ffde0ff */
[----:B------:R-:W-:Y:S01]  /*61a0*/  IMAD.SHL.U32 R118, R124, 0x4, RZ ;  /* 0x000000047c767824 */ /* 0x000fe200078e00ff */
[----:B------:R-:W-:Y:S01]  /*61b0*/  IADD3 R31, P3, PT, R114, UR22, RZ ;  /* 0x00000016721f7c10 */ /* 0x000fe2000ff7e0ff */
[----:B------:R-:W-:Y:S01]  /*61c0*/  IMAD R114, R153, R116, RZ ;  /* 0x0000007499727224 */ /* 0x000fe200078e02ff */
[----:B------:R-:W-:-:S02]  /*61d0*/  IADD3.X R40, PT, PT, R194, UR23, RZ, P5, !PT ;  /* 0x00000017c2287c10 */ /* 0x000fc4000affe4ff */
[----:B------:R-:W-:Y:S01]  /*61e0*/  IADD3 R33, P5, PT, R110, UR22, RZ ;  /* 0x000000166e217c10 */ /* 0x000fe2000ffbe0ff */
[-C--:B------:R-:W-:Y:S01]  /*61f0*/  IMAD R110, R243, R116.reuse, RZ ;  /* 0x00000074f36e7224 */ /* 0x080fe200078e02ff */
[----:B------:R-:W-:Y:S02]  /*6200*/  IADD3 R32, P4, PT, R112, UR22, RZ ;  /* 0x0000001670207c10 */ /* 0x000fe4000ff9e0ff */
[----:B------:R-:W-:Y:S02]  /*6210*/  IADD3.X R42, PT, PT, R120, UR23, RZ, P6, !PT ;  /* 0x00000017782a7c10 */ /* 0x000fe4000b7fe4ff */
[----:B------:R-:W-:Y:S01]  /*6220*/  IADD3 R35, P6, PT, R108, UR22, RZ ;  /* 0x000000166c237c10 */ /* 0x000fe2000ffde0ff */
[-C--:B------:R-:W-:Y:S01]  /*6230*/  IMAD R108, R182, R116.reuse, RZ ;  /* 0x00000074b66c7224 */ /* 0x080fe200078e02ff */
[----:B------:R-:W-:Y:S01]  /*6240*/  IADD3.X R44, PT, PT, R115, UR23, RZ, P3, !PT ;  /* 0x00000017732c7c10 */ /* 0x000fe20009ffe4ff */
[-C--:B------:R-:W-:Y:S01]  /*6250*/  IMAD R115, R192, R116.reuse, RZ ;  /* 0x00000074c0737224 */ /* 0x080fe200078e02ff */
[----:B------:R-:W-:Y:S01]  /*6260*/  IADD3 R34, P3, PT, R106, UR22, RZ ;  /* 0x000000166a227c10 */ /* 0x000fe2000ff7e0ff */
[----:B------:R-:W-:Y:S01]  /*6270*/  IMAD R106, R180, R116, RZ ;  /* 0x00000074b46a7224 */ /* 0x000fe200078e02ff */
[----:B------:R-:W-:-:S02]  /*6280*/  IADD3.X R48, PT, PT, R111, UR23, RZ, P5, !PT ;  /* 0x000000176f307c10 */ /* 0x000fc4000affe4ff */
[----:B------:R-:W-:Y:S01]  /*6290*/  IADD3.X R46, PT, PT, R113, UR23, RZ, P4, !PT ;  /* 0x00000017712e7c10 */ /* 0x000fe2000a7fe4ff */
[-C--:B------:R-:W-:Y:S01]  /*62a0*/  IMAD R113, R183, R116.reuse, RZ ;  /* 0x00000074b7717224 */ /* 0x080fe200078e02ff */
[----:B------:R-:W-:Y:S01]  /*62b0*/  IADD3 R41, P5, PT, R102, UR22, RZ ;  /* 0x0000001666297c10 */ /* 0x000fe2000ffbe0ff */
[-C--:B------:R-:W-:Y:S01]  /*62c0*/  IMAD R102, R252, R116.reuse, RZ ;  /* 0x00000074fc667224 */ /* 0x080fe200078e02ff */
[----:B------:R-:W-:Y:S01]  /*62d0*/  IADD3 R39, P4, PT, R104, UR22, RZ ;  /* 0x0000001668277c10 */ /* 0x000fe2000ff9e0ff */
[-C--:B------:R-:W-:Y:S01]  /*62e0*/  IMAD R104, R152, R116.reuse, RZ ;  /* 0x0000007498687224 */ /* 0x080fe200078e02ff */
[----:B------:R-:W-:Y:S01]  /*62f0*/  IADD3.X R50, PT, PT, R109, UR23, RZ, P6, !PT ;  /* 0x000000176d327c10 */ /* 0x000fe2000b7fe4ff */
        /* <DEDUP_REMOVED lines=9> */
[----:B------:R-:W-:Y:S01]  /*6390*/  IADD3.X R54, PT, PT, R105, UR23, RZ, P4, !PT ;  /* 0x0000001769367c10 */ /* 0x000fe2000a7fe4ff */
[----:B------:R-:W-:Y:S01]  /*63a0*/  IMAD R105, R244, R116, RZ ;  /* 0x00000074f4697224 */ /* 0x000fe200078e02ff */
[----:B------:R-:W-:-:S02]  /*63b0*/  IADD3 R49, P5, PT, R58, UR22, RZ ;  /* 0x000000163a317c10 */ /* 0x000fc4000ffbe0ff */
[----:B------:R-:W-:Y:S02]  /*63c0*/  IADD3 R47, P4, PT, R96, UR22, RZ ;  /* 0x00000016602f7c10 */ /* 0x000fe4000ff9e0ff */
[----:B------:R-:W-:Y:S01]  /*63d0*/  IADD3.X R58, PT, PT, R101, UR23, RZ, P6, !PT ;  /* 0x00000017653a7c10 */ /* 0x000fe2000b7fe4ff */
[-C--:B------:R-:W-:Y:S01]  /*63e0*/  IMAD R101, R251, R116.reuse, RZ ;  /* 0x00000074fb657224 */ /* 0x080fe200078e02ff */
[----:B------:R-:W-:Y:S02]  /*63f0*/  IADD3 R51, P6, PT, R60, UR22, RZ ;  /* 0x000000163c337c10 */ /* 0x000fe4000ffde0ff */
[----:B------:R-:W-:Y:S01]  /*6400*/  IADD3.X R60, PT, PT, R99, UR23, RZ, P3, !PT ;  /* 0x00000017633c7c10 */ /* 0x000fe20009ffe4ff */
[-C--:B------:R-:W-:Y:S01]  /*6410*/  IMAD R99, R249, R116.reuse, RZ ;  /* 0x00000074f9637224 */ /* 0x080fe200078e02ff */
[----:B------:R-:W-:Y:S02]  /*6420*/  IADD3 R53, P3, PT, R62, UR22, RZ ;  /* 0x000000163e357c10 */ /* 0x000fe4000ff7e0ff */
[----:B------:R-:W-:Y:S01]  /*6430*/  IADD3.X R62, PT, PT, R97, UR23, RZ, P4, !PT ;  /* 0x00000017613e7c10 */ /* 0x000fe2000a7fe4ff */
[----:B------:R-:W-:Y:S01]  /*6440*/  IMAD R97, R247, R116, RZ ;  /* 0x00000074f7617224 */ /* 0x000fe200078e02ff */
[----:B------:R-:W-:-:S02]  /*6450*/  IADD3 R55, P4, PT, R55, UR22, RZ ;  /* 0x0000001637377c10 */ /* 0x000fc4000ff9e0ff */
[----:B------:R-:W-:Y:S02]  /*6460*/  IADD3.X R64, PT, PT, R64, UR23, RZ, P5, !PT ;  /* 0x0000001740407c10 */ /* 0x000fe4000affe4ff */
[----:B------:R-:W-:Y:S02]  /*6470*/  IADD3.X R66, PT, PT, R66, UR23, RZ, P6, !PT ;  /* 0x0000001742427c10 */ /* 0x000fe4000b7fe4ff */
[----:B------:R-:W-:Y:S02]  /*6480*/  IADD3.X R68, PT, PT, R68, UR23, RZ, P3, !PT ;  /* 0x0000001744447c10 */ /* 0x000fe40009ffe4ff */
[----:B------:R-:W-:Y:S02]  /*6490*/  IADD3.X R70, PT, PT, R70, UR23, RZ, P4, !PT ;  /* 0x0000001746467c10 */ /* 0x000fe4000a7fe4ff */
[----:B------:R-:W-:Y:S02]  /*64a0*/  IADD3 R57, P5, PT, R57, UR22, RZ ;  /* 0x0000001639397c10 */ /* 0x000fe4000ffbe0ff */
[----:B------:R-:W-:-:S02]  /*64b0*/  IADD3 R59, P6, PT, R59, UR22, RZ ;  /* 0x000000163b3b7c10 */ /* 0x000fc4000ffde0ff */
[----:B------:R-:W-:Y:S02]  /*64c0*/  IADD3 R61, P3, PT, R61, UR22, RZ ;  /* 0x000000163d3d7c10 */ /* 0x000fe4000ff7e0ff */
[----:B------:R-:W-:Y:S02]  /*64d0*/  IADD3 R63, P4, PT, R63, UR22, RZ ;  /* 0x000000163f3f7c10 */ /* 0x000fe4000ff9e0ff */
[----:B------:R-:W-:Y:S02]  /*64e0*/  IADD3.X R72, PT, PT, R72, UR23, RZ, P5, !PT ;  /* 0x0000001748487c10 */ /* 0x000fe4000affe4ff */
[----:B------:R-:W-:Y:S02]  /*64f0*/  IADD3.X R74, PT, PT, R74, UR23, RZ, P6, !PT ;  /* 0x000000174a4a7c10 */ /* 0x000fe4000b7fe4ff */
[----:B------:R-:W-:Y:S02]  /*6500*/  IADD3.X R76, PT, PT, R76, UR23, RZ, P3, !PT ;  /* 0x000000174c4c7c10 */ /* 0x000fe40009ffe4ff */
[----:B------:R-:W-:-:S02]  /*6510*/  IADD3.X R78, PT, PT, R78, UR23, RZ, P4, !PT ;  /* 0x000000174e4e7c10 */ /* 0x000fc4000a7fe4ff */
[----:B------:R-:W-:Y:S02]  /*6520*/  IADD3 R65, P5, PT, R65, UR22, RZ ;  /* 0x0000001641417c10 */ /* 0x000fe4000ffbe0ff */
[----:B------:R-:W-:Y:S02]  /*6530*/  IADD3 R67, P6, PT, R67, UR22, RZ ;  /* 0x0000001643437c10 */ /* 0x000fe4000ffde0ff */
[----:B------:R-:W-:Y:S02]  /*6540*/  IADD3 R69, P3, PT, R69, UR22, RZ ;  /* 0x0000001645457c10 */ /* 0x000fe4000ff7e0ff */
[----:B------:R-:W-:Y:S02]  /*6550*/  IADD3 R71, P4, PT, R71, UR22, RZ ;  /* 0x0000001647477c10 */ /* 0x000fe4000ff9e0ff */
[----:B------:R-:W-:Y:S02]  /*6560*/  IADD3.X R80, PT, PT, R80, UR23, RZ, P5, !PT ;  /* 0x0000001750507c10 */ /* 0x000fe4000affe4ff */
[----:B------:R-:W-:-:S02]  /*6570*/  IADD3.X R82, PT, PT, R82, UR23, RZ, P6, !PT ;  /* 0x0000001752527c10 */ /* 0x000fc4000b7fe4ff */
[----:B------:R-:W-:Y:S02]  /*6580*/  IADD3.X R84, PT, PT, R84, UR23, RZ, P3, !PT ;  /* 0x0000001754547c10 */ /* 0x000fe40009ffe4ff */
[----:B------:R-:W-:Y:S02]  /*6590*/  IADD3.X R86, PT, PT, R86, UR23, RZ, P4, !PT ;  /* 0x0000001756567c10 */ /* 0x000fe4000a7fe4ff */
[----:B------:R-:W-:Y:S02]  /*65a0*/  LEA R130, P1, R20, R29, 0x3 ;  /* 0x0000001d14827211 */ /* 0x000fe400078218ff */
[----:B------:R-:W-:Y:S02]  /*65b0*/  IADD3 R73, P5, PT, R73, UR22, RZ ;  /* 0x0000001649497c10 */ /* 0x000fe4000ffbe0ff */
[----:B------:R-:W-:Y:S02]  /*65c0*/  IADD3 R75, P6, PT, R75, UR22, RZ ;  /* 0x000000164b4b7c10 */ /* 0x000fe4000ffde0ff */
[----:B------:R-:W-:-:S02]  /*65d0*/  IADD3 R77, P3, PT, R77, UR22, RZ ;  /* 0x000000164d4d7c10 */ /* 0x000fc4000ff7e0ff */
[----:B------:R-:W-:Y:S02]  /*65e0*/  IADD3 R79, P4, PT, R79, UR22, RZ ;  /* 0x000000164f4f7c10 */ /* 0x000fe4000ff9e0ff */
[----:B------:R-:W-:Y:S02]  /*65f0*/  SHF.R.S32.HI R29, RZ, 0x1f, R20 ;  /* 0x0000001fff1d7819 */ /* 0x000fe40000011414 */
[C---:B------:R-:W-:Y:S02]  /*6600*/  LOP3.LUT R181, R4.reuse, 0x22, RZ, 0xfc, !PT ;  /* 0x0000002204b57812 */ /* 0x040fe400078efcff */
[----:B------:R-:W-:Y:S02]  /*6610*/  LOP3.LUT R182, R4, 0x20, RZ, 0xfc, !PT ;  /* 0x0000002004b67812 */ /* 0x000fe400078efcff */
[----:B------:R-:W-:Y:S01]  /*6620*/  IADD3.X R88, PT, PT, R88, UR23, RZ, P5, !PT ;  /* 0x0000001758587c10 */ /* 0x000fe2000affe4ff */
[-C--:B------:R-:W-:Y:S01]  /*6630*/  IMAD R111, R181, R116.reuse, RZ ;  /* 0x00000074b56f7224 */ /* 0x080fe200078e02ff */
[----:B------:R-:W-:Y:S01]  /*6640*/  IADD3.X R90, PT, PT, R90, UR23, RZ, P6, !PT ;  /* 0x000000175a5a7c10 */ /* 0x000fe2000b7fe4ff */
[-C--:B------:R-:W-:Y:S01]  /*6650*/  IMAD R112, R182, R116.reuse, RZ ;  /* 0x00000074b6707224 */ /* 0x080fe200078e02ff */
[----:B------:R-:W-:Y:S01]  /*6660*/  IADD3.X R92, PT, PT, R92, UR23, RZ, P3, !PT ;  /* 0x000000175c5c7c10 */ /* 0x000fe20009ffe4ff */
[----:B------:R-:W-:Y:S01]  /*6670*/  IMAD R116, R193, R116, RZ ;  /* 0x00000074c1747224 */ /* 0x000fe200078e02ff */
[----:B------:R-:W-:-:S02]  /*6680*/  IADD3.X R89, PT, PT, R89, UR23, RZ, P4, !PT ;  /* 0x0000001759597c10 */ /* 0x000fc4000a7fe4ff */
[----:B------:R-:W-:Y:S02]  /*6690*/  SHF.L.U64.HI R117, R124, 0x2, R117 ;  /* 0x000000027c757819 */ /* 0x000fe40000010275 */
[----:B------:R-:W-:Y:S02]  /*66a0*/  IADD3 R130, P0, PT, R130, UR20, RZ ;  /* 0x0000001482827c10 */ /* 0x000fe4000ff1e0ff */
[----:B------:R-:W-:Y:S02]  /*66b0*/  IADD3 R81, P5, PT, R81, UR22, RZ ;  /* 0x0000001651517c10 */ /* 0x000fe4000ffbe0ff */
[----:B------:R-:W-:Y:S02]  /*66c0*/  IADD3 R83, P6, PT, R83, UR22, RZ ;  /* 0x0000001653537c10 */ /* 0x000fe4000ffde0ff */
[----:B------:R-:W-:Y:S02]  /*66d0*/  IADD3 R85, P3, PT, R85, UR22, RZ ;  /* 0x0000001655557c10 */ /* 0x000fe4000ff7e0ff */
[----:B------:R-:W-:-:S02]  /*66e0*/  IADD3 R87, P4, PT, R87, UR22, RZ ;  /* 0x0000001657577c10 */ /* 0x000fc4000ff9e0ff */
[----:B------:R-:W-:Y:S02]  /*66f0*/  LEA.HI.X R201, R20, R201, R29, 0x3, P1 ;  /* 0x000000c914c97211 */ /* 0x000fe400008f1c1d */
[----:B------:R-:W-:Y:S02]  /*6700*/  SHF.R.S32.HI R124, RZ, 0x1f, R9 ;  /* 0x0000001fff7c7819 */ /* 0x000fe40000011409 */
[----:B------:R-:W-:Y:S02]  /*6710*/  SHF.R.S32.HI R125, RZ, 0x1f, R8 ;  /* 0x0000001fff7d7819 */ /* 0x000fe40000011408 */
[----:B------:R-:W-:Y:S02]  /*6720*/  SHF.R.S32.HI R122, RZ, 0x1f, R7 ;  /* 0x0000001fff7a7819 */ /* 0x000fe40000011407 */
[----:B------:R-:W-:Y:S02]  /*6730*/  SHF.R.S32.HI R123, RZ, 0x1f, R6 ;  /* 0x0000001fff7b7819 */ /* 0x000fe40000011406 */
[----:B------:R-:W-:-:S02]  /*6740*/  SHF.R.S32.HI R96, RZ, 0x1f, R5 ;  /* 0x0000001fff607819 */ /* 0x000fc40000011405 */
[----:B------:R-:W-:Y:S02]  /*6750*/  SHF.L.U64.HI R120, R20, 0x2, R29 ;  /* 0x0000000214787819 */ /* 0x000fe4000001021d */
[----:B------:R-:W-:Y:S02]  /*6760*/  IADD3.X R91, PT, PT, R91, UR23, RZ, P5, !PT ;  /* 0x000000175b5b7c10 */ /* 0x000fe4000affe4ff */
[----:B------:R-:W-:Y:S02]  /*6770*/  IADD3.X R93, PT, PT, R93, UR23, RZ, P6, !PT ;  /* 0x000000175d5d7c10 */ /* 0x000fe4000b7fe4ff */
[----:B------:R-:W-:Y:S02]  /*6780*/  IADD3.X R94, PT, PT, R94, UR23, RZ, P3, !PT ;  /* 0x000000175e5e7c10 */ /* 0x000fe40009ffe4ff */
[----:B------:R-:W-:Y:S02]  /*6790*/  IADD3.X R95, PT, PT, R95, UR23, RZ, P4, !PT ;  /* 0x000000175f5f7c10 */ /* 0x000fe4000a7fe4ff */
[----:B------:R-:W-:-:S02]  /*67a0*/  IADD3.X R131, PT, PT, R201, UR21, RZ, P0, !PT ;  /* 0x00000015c9837c10 */ /* 0x000fc400087fe4ff */
[----:B------:R-:W-:Y:S02]  /*67b0*/  SHF.L.U64.HI R121, R9, 0x2, R124 ;  /* 0x0000000209797819 */ /* 0x000fe4000001027c */
[----:B------:R-:W-:Y:S02]  /*67c0*/  SHF.L.U64.HI R132, R8, 0x2, R125 ;  /* 0x0000000208847819 */ /* 0x000fe4000001027d */
[----:B------:R-:W-:Y:S02]  /*67d0*/  SHF.L.U64.HI R133, R7, 0x2, R122 ;  /* 0x0000000207857819 */ /* 0x000fe4000001027a */
[----:B------:R-:W-:Y:S02]  /*67e0*/  SHF.L.U64.HI R29, R6, 0x2, R123 ;  /* 0x00000002061d7819 */ /* 0x000fe4000001027b */
[----:B------:R-:W-:-:S07]  /*67f0*/  SHF.L.U64.HI R96, R5, 0x2, R96 ;  /* 0x0000000205607819 */ /* 0x000fce0000010260 */
.L_x_10:
[----:B------:R-:W-:-:S04]  /*6800*/  DEPBAR.LE SB0, 0x0 ;  /* 0x000080000000791a */ /* 0x000fc80000000000 */
[----:B------:R-:W-:Y:S01]  /*6810*/  UIADD3 UR4, UPT, UPT, UR4, 0x1, URZ ;  /* 0x0000000104047890 */ /* 0x000fe2000fffe0ff */
[----:B------:R-:W-:Y:S01]  /*6820*/  IMAD.U32 R140, R140, -0x80000000, RZ ;  /* 0x800000008c8c7824 */ /* 0x000fe200078e00ff */
[----:B------:R-:W-:Y:S02]  /*6830*/  ULEA UR10, UR26, UR12, 0x3 ;  /* 0x0000000c1a0a7291 */ /* 0x000fe4000f8e18ff */
[----:B------:R-:W-:Y:S02]  /*6840*/  UISETP.GT.AND UP3, UPT, UR4, 0x1, UPT ;  /* 0x000000010400788c */ /* 0x000fe4000bf64270 */
[----:B------:R-:W-:Y:S02]  /*6850*/  UIADD3 UR10, UPT, UPT, UR10, 0x10000, URZ ;  /* 0x000100000a0a7890 */ /* 0x000fe4000fffe0ff */
[----:B------:R-:W-:Y:S01]  /*6860*/  USEL UR4, UR4, URZ, !UP3 ;  /* 0x000000ff04047287 */ /* 0x000fe2000d800000 */
[----:B------:R-:W-:Y:S06]  /*6870*/  BAR.SYNC.DEFER_BLOCKING 0x0 ;  /* 0x0000000000007b1d */ /* 0x000fec0000010000 */
[----:B------:R-:W-:Y:S05]  /*6880*/  BRA.U UP1, `(.L_x_8) ;  /* 0x0000000501087547 */ /* 0x000fea000b800000 */
[----:B------:R-:W-:Y:S01]  /*6890*/  ULEA UR8, UR4, UR12, 0xe ;  /* 0x0000000c04087291 */ /* 0x000fe2000f8e70ff */
[----:B------:R-:W-:Y:S01]  /*68a0*/  UMOV UR6, URZ ;  /* 0x000000ff00067c82 */ /* 0x000fe20008000000 */
[----:B------:R-:W-:Y:S02]  /*68b0*/  UMOV UR14, 0x0 ;  /* 0x00000000000e7882 */ /* 0x000fe40000000000 */
[----:B------:R-:W-:Y:S02]  /*68c0*/  USHF.R.U32.HI UR20, URZ, 0x4, UR8 ;  /* 0x00000004ff147899 */ /* 0x000fe40008011608 */
[----:B------:R-:W-:Y:S02]  /*68d0*/  UIADD3 UR11, UPT, UPT, UR8, 0x8000, URZ ;  /* 0x00008000080b7890 */ /* 0x000fe4000fffe0ff */
[----:B------:R-:W-:Y:S02]  /*68e0*/  USGXT.U32 UR20, UR20, 0xe ;  /* 0x0000000e1414789a */ /* 0x000fe40008000000 */
[----:B------:R-:W-:-:S02]  /*68f0*/  USHF.R.U32.HI UR11, URZ, 0x4, UR11 ;  /* 0x00000004ff0b7899 */ /* 0x000fc4000801160b */
[----:B------:R-:W-:Y:S02]  /*6900*/  UIADD3 UR22, UP3, UPT, UR20, 0x2, URZ ;  /* 0x0000000214167890 */ /* 0x000fe4000ff7e0ff */
[----:B------:R-:W-:Y:S02]  /*6910*/  USGXT.U32 UR24, UR11, 0xe ;  /* 0x0000000e0b18789a */ /* 0x000fe40008000000 */
[----:B------:R-:W-:Y:S02]  /*6920*/  UIADD3.X UR23, UPT, UPT, UR6, 0x40004040, URZ, UP3, !UPT ;  /* 0x4000404006177890 */ /* 0x000fe40009ffe4ff */
[----:B------:R-:W-:Y:S01]  /*6930*/  UIADD3 UR30, UP3, UPT, UR24, 0x2, URZ ;  /* 0x00000002181e7890 */ /* 0x000fe2000ff7e0ff */
[----:B------:R-:W-:Y:S01]  /*6940*/  UMOV UR8, URZ ;  /* 0x000000ff00087c82 */ /* 0x000fe20008000000 */
[----:B------:R-:W-:Y:S02]  /*6950*/  UIADD3 UR54, UP4, UPT, UR22, 0x2, URZ ;  /* 0x0000000216367890 */ /* 0x000fe4000ff9e0ff */
[----:B------:R-:W-:-:S02]  /*6960*/  UIADD3.X UR31, UPT, UPT, UR8, 0x40004040, URZ, UP3, !UPT ;  /* 0x40004040081f7890 */ /* 0x000fc40009ffe4ff */
[----:B------:R-:W-:Y:S02]  /*6970*/  UIADD3 UR56, UP5, UPT, UR22, 0x4, URZ ;  /* 0x0000000416387890 */ /* 0x000fe4000ffbe0ff */
[----:B------:R-:W-:Y:S02]  /*6980*/  UIADD3 UR58, UP3, UPT, UR22, 0x1fe, URZ ;  /* 0x000001fe163a7890 */ /* 0x000fe4000ff7e0ff */
[----:B------:R-:W-:Y:S02]  /*6990*/  UIADD3 UR60, UP6, UPT, UR30, 0x2, URZ ;  /* 0x000000021e3c7890 */ /* 0x000fe4000ffde0ff */
[----:B------:R-:W-:Y:S02]  /*69a0*/  UIADD3.X UR55, UPT, UPT, UR23, URZ, URZ, UP4, !UPT ;  /* 0x000000ff17377290 */ /* 0x000fe4000a7fe4ff */
[----:B------:R-:W-:Y:S02]  /*69b0*/  UIADD3 UR62, UP4, UPT, UR22, 0x200, URZ ;  /* 0x00000200163e7890 */ /* 0x000fe4000ff9e0ff */
[----:B------:R-:W-:-:S02]  /*69c0*/  UIADD3.X UR57, UPT, UPT, UR23, URZ, URZ, UP5, !UPT ;  /* 0x000000ff17397290 */ /* 0x000fc4000affe4ff */
[----:B------:R-:W-:Y:S02]  /*69d0*/  UIADD3.X UR61, UPT, UPT, UR31, URZ, URZ, UP6, !UPT ;  /* 0x000000ff1f3d7290 */ /* 0x000fe4000b7fe4ff */
[----:B------:R-:W-:Y:S02]  /*69e0*/  UIADD3 UR66, UP5, UPT, UR22, 0x202, URZ ;  /* 0x0000020216427890 */ /* 0x000fe4000ffbe0ff */
[----:B------:R-:W-:Y:S02]  /*69f0*/  UIADD3.X UR59, UPT, UPT, UR23, URZ, URZ, UP3, !UPT ;  /* 0x000000ff173b7290 */ /* 0x000fe40009ffe4ff */
[----:B------:R-:W-:Y:S02]  /*6a00*/  UIADD3 UR64, UP6, UPT, UR30, 0x4, URZ ;  /* 0x000000041e407890 */ /* 0x000fe4000ffde0ff */
[----:B------:R-:W-:Y:S02]  /*6a10*/  UIADD3 UR32, UP3, UPT, UR30, 0x1fe, URZ ;  /* 0x000001fe1e207890 */ /* 0x000fe4000ff7e0ff */
[----:B------:R-:W-:-:S02]  /*6a20*/  UIADD3.X UR63, UPT, UPT, UR23, URZ, URZ, UP4, !UPT ;  /* 0x000000ff173f7290 */ /* 0x000fc4000a7fe4ff */
[----:B------:R-:W-:Y:S02]  /*6a30*/  UIADD3 UR34, UP4, UPT, UR30, 0x200, URZ ;  /* 0x000002001e227890 */ /* 0x000fe4000ff9e0ff */
[----:B------:R-:W-:Y:S02]  /*6a40*/  UIADD3.X UR67, UPT, UPT, UR23, URZ, URZ, UP5, !UPT ;  /* 0x000000ff17437290 */ /* 0x000fe4000affe4ff */
[----:B------:R-:W-:Y:S02]  /*6a50*/  UIADD3.X UR65, UPT, UPT, UR31, URZ, URZ, UP6, !UPT ;  /* 0x000000ff1f417290 */ /* 0x000fe4000b7fe4ff */
[----:B------:R-:W-:Y:S02]  /*6a60*/  UIADD3 UR36, UP5, UPT, UR30, 0x202, URZ ;  /* 0x000002021e247890 */ /* 0x000fe4000ffbe0ff */
[----:B------:R-:W-:Y:S02]  /*6a70*/  UIADD3.X UR33, UPT, UPT, UR31, URZ, URZ, UP3, !UPT ;  /* 0x000000ff1f217290 */ /* 0x000fe40009ffe4ff */
[----:B------:R-:W-:-:S02]  /*6a80*/  UIADD3 UR68, UP6, UPT, UR22, 0x204, URZ ;  /* 0x0000020416447890 */ /* 0x000fc4000ffde0ff */
[----:B------:R-:W-:Y:S02]  /*6a90*/  UIADD3 UR38, UP3, UPT, UR30, 0x204, URZ ;  /* 0x000002041e267890 */ /* 0x000fe4000ff7e0ff */
[----:B------:R-:W-:Y:S02]  /*6aa0*/  UIADD3.X UR35, UPT, UPT, UR31, URZ, URZ, UP4, !UPT ;  /* 0x000000ff1f237290 */ /* 0x000fe4000a7fe4ff */
[----:B------:R-:W-:Y:S01]  /*6ab0*/  UIADD3.X UR37, UPT, UPT, UR31, URZ, URZ, UP5, !UPT ;  /* 0x000000ff1f257290 */ /* 0x000fe2000affe4ff */
[----:B------:R-:W-:Y:S01]  /*6ac0*/  UMOV UR15, 0x4100910 ;  /* 0x04100910000f7882 */ /* 0x000fe20000000000 */
[----:B------:R-:W-:Y:S01]  /*6ad0*/  UMOV UR21, 0x40004040 ;  /* 0x4000404000157882 */ /* 0x000fe20000000000 */
[----:B------:R-:W-:Y:S01]  /*6ae0*/  UMOV UR25, 0x40004040 ;  /* 0x4000404000197882 */ /* 0x000fe20000000000 */
[----:B------:R-:W-:Y:S01]  /*6af0*/  UIADD3.X UR69, UPT, UPT, UR23, URZ, URZ, UP6, !UPT ;  /* 0x000000ff17457290 */ /* 0x000fe2000b7fe4ff */
[----:B------:R1:W-:Y:S01]  /*6b00*/  UTCHMMA gdesc[UR20], gdesc[UR24], tmem[UR9], tmem[UR14], idesc[UR15], UPT ;  /* 0x00ff0e18140075ea */ /* 0x0003e2000b800009 */
[----:B------:R-:W-:Y:S01]  /*6b10*/  UIADD3.X UR39, UPT, UPT, UR31, URZ, URZ, UP3, !UPT ;  /* 0x000000ff1f277290 */ /* 0x000fe20009ffe4ff */
[----:B------:R-:W-:Y:S01]  /*6b20*/  UMOV UR18, 0x0 ;  /* 0x0000000000127882 */ /* 0x000fe20000000000 */
[----:B------:R-:W-:Y:S01]  /*6b30*/  UMOV UR19, 0x4100910 ;  /* 0x0410091000137882 */ /* 0x000fe20000000000 */
[----:B------:R-:W-:Y:S01]  /*6b40*/  UMOV UR44, 0x0 ;  /* 0x00000000002c7882 */ /* 0x000fe20000000000 */
[----:B------:R-:W-:Y:S01]  /*6b50*/  UMOV UR45, 0x4100910 ;  /* 0x04100910002d7882 */ /* 0x000fe20000000000 */
        /* <DEDUP_REMOVED lines=21> */
.L_x_8:
[----:B------:R-:W2:Y:S01]  /*6cb0*/  SYNCS.PHASECHK.TRANS64.TRYWAIT P0, [UR17], R140 ;  /* 0x0000008cff0075a7 */ /* 0x000ea20008001111 */
[----:B------:R-:W-:Y:S01]  /*6cc0*/  UISETP.GE.AND UP4, UPT, UR5, UR27, UPT ;  /* 0x0000001b0500728c */ /* 0x000fe2000bf86270 */
[----:B------:R-:W-:Y:S01]  /*6cd0*/  IMAD.MOV.U32 R122, RZ, RZ, R130 ;  /* 0x000000ffff7a7224 */ /* 0x000fe200078e0082 */
[----:B-1----:R-:W-:Y:S01]  /*6ce0*/  UMOV UR6, UR7 ;  /* 0x0000000700067c82 */ /* 0x002fe20008000000 */
[----:B------:R-:W-:Y:S01]  /*6cf0*/  IMAD.MOV.U32 R123, RZ, RZ, R131 ;  /* 0x000000ffff7b7224 */ /* 0x000fe200078e0083 */
[----:B--2---:R-:W-:Y:S07]  /*6d00*/  @!P0 BRA `(.L_x_9) ;  /* 0x0000002c00ac8947 */ /* 0x004fee0003800000 */
.L_x_16:
[C---:B------:R-:W-:Y:S01]  /*6d10*/  LOP3.LUT R124, R4.reuse, 0x20, RZ, 0xfc, !PT ;  /* 0x00000020047c7812 */ /* 0x040fe200078efcff */
[----:B------:R-:W-:Y:S01]  /*6d20*/  BAR.SYNC.DEFER_BLOCKING 0x0 ;  /* 0x0000000000007b1d */ /* 0x000fe20000010000 */
[----:B------:R-:W-:Y:S01]  /*6d30*/  LOP3.LUT R125, R4, 0x2, RZ, 0xfc, !PT ;  /* 0x00000002047d7812 */ /* 0x000fe200078efcff */
[----:B------:R-:W-:Y:S01]  /*6d40*/  UIADD3 UR26, UPT, UPT, UR26, 0x1, URZ ;  /* 0x000000011a1a7890 */ /* 0x000fe2000fffe0ff */
[----:B------:R-:W-:Y:S01]  /*6d50*/  ISETP.GE.AND P3, PT, R124, UR16, PT ;  /* 0x000000107c007c0c */ /* 0x000fe2000bf66270 */
[----:B------:R-:W-:Y:S01]  /*6d60*/  UIADD3 UR5, UPT, UPT, UR5, 0x1, URZ ;  /* 0x0000000105057890 */ /* 0x000fe2000fffe0ff */
[----:B------:R-:W-:Y:S01]  /*6d70*/  ISETP.GE.AND P1, PT, R125, UR16, PT ;  /* 0x000000107d007c0c */ /* 0x000fe2000bf26270 */
[----:B------:R-:W-:Y:S01]  /*6d80*/  UISETP.GT.AND UP3, UPT, UR26, 0x1, UPT ;  /* 0x000000011a00788c */ /* 0x000fe2000bf64270 */
[----:B------:R-:W-:Y:S01]  /*6d90*/  ISETP.GE.AND P0, PT, R4, UR16, PT ;  /* 0x0000001004007c0c */ /* 0x000fe2000bf06270 */
[----:B------:R-:W-:Y:S01]  /*6da0*/  UMOV UR17, UR10 ;  /* 0x0000000a00117c82 */ /* 0x000fe20008000000 */
[----:B------:R-:W-:Y:S01]  /*6db0*/  PLOP3.LUT P6, PT, PT, PT, UP4, 0x40, 0x4 ;  /* 0x000000000004781c */ /* 0x000fe20003fce848 */
[----:B------:R-:W-:Y:S01]  /*6dc0*/  USEL UR26, UR26, URZ, !UP3 ;  /* 0x000000ff1a1a7287 */ /* 0x000fe2000d800000 */
[----:B------:R-:W-:-:S02]  /*6dd0*/  SEL R126, RZ, 0x4, P3 ;  /* 0x00000004ff7e7807 */ /* 0x000fc40001800000 */
[----:B------:R-:W-:Y:S01]  /*6de0*/  PLOP3.LUT P5, PT, PT, PT, UP4, 0x40, 0x4 ;  /* 0x000000000004781c */ /* 0x000fe20003fae848 */
[----:B------:R-:W-:Y:S01]  /*6df0*/  ULEA UR7, UR26, UR12, 0xe ;  /* 0x0000000c1a077291 */ /* 0x000fe2000f8e70ff */
[----:B------:R-:W-:Y:S02]  /*6e00*/  SEL R125, RZ, 0x4, P1 ;  /* 0x00000004ff7d7807 */ /* 0x000fe40000800000 */
[----:B------:R-:W-:Y:S02]  /*6e10*/  PLOP3.LUT P4, PT, PT, PT, UP4, 0x40, 0x4 ;  /* 0x000000000004781c */ /* 0x000fe40003f8e848 */
[----:B------:R-:W-:Y:S01]  /*6e20*/  SEL R124, RZ, 0x4, P0 ;  /* 0x00000004ff7c7807 */ /* 0x000fe20000000000 */
[----:B------:R-:W-:Y:S01]  /*6e30*/  VIADD R131, R11, UR7 ;  /* 0x000000070b837c36 */ /* 0x000fe20008000000 */
[----:B------:R-:W-:Y:S01]  /*6e40*/  SEL R126, R126, RZ, P6 ;  /* 0x000000ff7e7e7207 */ /* 0x000fe20003000000 */
[----:B------:R-:W-:Y:S01]  /*6e50*/  VIADD R143, R233, UR7 ;  /* 0x00000007e98f7c36 */ /* 0x000fe20008000000 */
[----:B------:R-:W-:-:S02]  /*6e60*/  LOP3.LUT R128, R4, 0x22, RZ, 0xfc, !PT ;  /* 0x0000002204807812 */ /* 0x000fc400078efcff */
[----:B------:R-:W-:Y:S02]  /*6e70*/  SEL R125, R125, RZ, P5 ;  /* 0x000000ff7d7d7207 */ /* 0x000fe40002800000 */
[----:B------:R-:W-:Y:S02]  /*6e80*/  SEL R124, R124, RZ, P4 ;  /* 0x000000ff7c7c7207 */ /* 0x000fe40002000000 */
[----:B------:R-:W-:Y:S02]  /*6e90*/  ISETP.NE.U32.AND P5, PT, R126, RZ, PT ;  /* 0x000000ff7e00720c */ /* 0x000fe40003fa5070 */
[-C--:B------:R-:W-:Y:S02]  /*6ea0*/  LEA R126, P1, R5, R122.reuse, 0x2 ;  /* 0x0000007a057e7211 */ /* 0x080fe400078210ff */
[----:B------:R-:W-:Y:S02]  /*6eb0*/  ISETP.GE.AND P3, PT, R128, UR16, PT ;  /* 0x0000001080007c0c */ /* 0x000fe4000bf66270 */
[----:B------:R-:W-:Y:S01]  /*6ec0*/  ISETP.NE.U32.AND P0, PT, R124, RZ, PT ;  /* 0x000000ff7c00720c */ /* 0x000fe20003f05070 */
[----:B------:R-:W-:Y:S01]  /*6ed0*/  IMAD.X R127, R123, 0x1, R96, P1 ;  /* 0x000000017b7f7824 */ /* 0x000fe200008e0660 */
[----:B------:R-:W-:-:S02]  /*6ee0*/  LEA R124, P6, R6, R122, 0x2 ;  /* 0x0000007a067c7211 */ /* 0x000fc400078c10ff */
[----:B------:R-:W-:Y:S02]  /*6ef0*/  SEL R128, RZ, 0x4, P3 ;  /* 0x00000004ff807807 */ /* 0x000fe40001800000 */
[----:B------:R-:W-:Y:S02]  /*6f00*/  PLOP3.LUT P1, PT, PT, PT, UP4, 0x40, 0x4 ;  /* 0x000000000004781c */ /* 0x000fe40003f2e848 */
[----:B------:R-:W-:Y:S02]  /*6f10*/  ISETP.GE.AND P3, PT, R246, UR16, PT ;  /* 0x00000010f6007c0c */ /* 0x000fe4000bf66270 */
[----:B------:R-:W-:Y:S01]  /*6f20*/  ISETP.NE.U32.AND P4, PT, R125, RZ, PT ;  /* 0x000000ff7d00720c */ /* 0x000fe20003f85070 */
[----:B------:R-:W-:Y:S01]  /*6f30*/  IMAD.X R125, R123, 0x1, R29, P6 ;  /* 0x000000017b7d7824 */ /* 0x000fe200030e061d */
[----:B------:R-:W-:Y:S01]  /*6f40*/  PLOP3.LUT P6, PT, PT, PT, UP4, 0x40, 0x4 ;  /* 0x000000000004781c */ /* 0x000fe20003fce848 */
[----:B------:R-:W-:Y:S01]  /*6f50*/  @!PT LDS RZ, [RZ] ;  /* 0x00000000fffff984 */ /* 0x000fe20000000800 */
[----:B------:R-:W-:Y:S01]  /*6f60*/  @!PT LDS RZ, [RZ] ;  /* 0x00000000fffff984 */ /* 0x000fe20000000800 */
[----:B------:R-:W-:Y:S01]  /*6f70*/  @!PT LDS RZ, [RZ] ;  /* 0x00000000fffff984 */ /* 0x000fe20000000800 */
[----:B------:R1:W-:Y:S01]  /*6f80*/  LDGSTS.E [R131], desc[UR40][R126.64], P0 ;  /* 0x000000007e837fae */ /* 0x0003e200081a1028 */
[----:B------:R-:W-:-:S02]  /*6f90*/  SEL R128, R128, RZ, P1 ;  /* 0x000000ff80807207 */ /* 0x000fc40000800000 */
[----:B------:R-:W-:Y:S02]  /*6fa0*/  SEL R129, RZ, 0x4, P3 ;  /* 0x00000004ff817807 */ /* 0x000fe40001800000 */
[----:B------:R-:W-:Y:S02]  /*6fb0*/  ISETP.GE.AND P1, PT, R245, UR16, PT ;  /* 0x00000010f5007c0c */ /* 0x000fe4000bf26270 */
[----:B------:R-:W-:Y:S02]  /*6fc0*/  ISETP.NE.U32.AND P3, PT, R128, RZ, PT ;  /* 0x000000ff8000720c */ /* 0x000fe40003f65070 */
[----:B------:R-:W-:Y:S01]  /*6fd0*/  SEL R129, R129, RZ, P6 ;  /* 0x000000ff81817207 */ /* 0x000fe20003000000 */
[----:B------:R-:W-:Y:S01]  /*6fe0*/  LDGSTS.E [R131+0x8], desc[UR40][R124.64], P4 ;  /* 0x000080007c837fae */ /* 0x000fe2000a1a1028 */
[----:B------:R-:W-:Y:S01]  /*6ff0*/  PLOP3.LUT P6, PT, PT, PT, UP4, 0x40, 0x4 ;  /* 0x000000000004781c */ /* 0x000fe20003fce848 */
[----:B-1----:R-:W-:Y:S01]  /*7000*/  IMAD.WIDE R126, R112, 0x4, R122 ;  /* 0x00000004707e7825 */ /* 0x002fe200078e027a */
[----:B------:R-:W-:-:S02]  /*7010*/  SEL R128, RZ, 0x4, P1 ;  /* 0x00000004ff807807 */ /* 0x000fc40000800000 */
[----:B------:R-:W-:Y:S02]  /*7020*/  ISETP.NE.U32.AND P1, PT, R129, RZ, PT ;  /* 0x000000ff8100720c */ /* 0x000fe40003f25070 */
[----:B------:R-:W-:Y:S01]  /*7030*/  SEL R128, R128, RZ, P6 ;  /* 0x000000ff80807207 */ /* 0x000fe20003000000 */
[----:B------:R-:W-:Y:S01]  /*7040*/  LDGSTS.E [R131+0x2000], desc[UR40][R126.64], P5 ;  /* 0x020000007e837fae */ /* 0x000fe2000a9a1028 */
[----:B------:R-:W-:Y:S02]  /*7050*/  ISETP.GE.AND P4, PT, R243, UR16, PT ;  /* 0x00000010f3007c0c */ /* 0x000fe4000bf86270 */
[----:B------:R-:W-:Y:S01]  /*7060*/  ISETP.NE.U32.AND P0, PT, R128, RZ, PT ;  /* 0x000000ff8000720c */ /* 0x000fe20003f05070 */
[----:B------:R-:W-:Y:S01]  /*7070*/  IMAD.WIDE R128, R111, 0x4, R122 ;  /* 0x000000046f807825 */ /* 0x000fe200078e027a */
[----:B------:R-:W-:Y:S02]  /*7080*/  LOP3.LUT R140, R4, 0x8, RZ, 0xfc, !PT ;  /* 0x00000008048c7812 */ /* 0x000fe400078efcff */
[----:B------:R-:W-:-:S02]  /*7090*/  ISETP.GE.AND P5, PT, R242, UR16, PT ;  /* 0x00000010f2007c0c */ /* 0x000fc4000bfa6270 */
[----:B------:R1:W-:Y:S01]  /*70a0*/  LDGSTS.E [R131+0x2008], desc[UR40][R128.64], P3 ;  /* 0x0200800080837fae */ /* 0x0003e200099a1028 */
[----:B------:R-:W-:Y:S02]  /*70b0*/  PLOP3.LUT P3, PT, PT, PT, UP4, 0x40, 0x4 ;  /* 0x000000000004781c */ /* 0x000fe40003f6e848 */
[----:B------:R-:W-:Y:S02]  /*70c0*/  SEL R130, RZ, 0x4, P4 ;  /* 0x00000004ff827807 */ /* 0x000fe40002000000 */
[----:B------:R-:W-:Y:S02]  /*70d0*/  ISETP.GE.AND P6, PT, R140, UR16, PT ;  /* 0x000000108c007c0c */ /* 0x000fe4000bfc6270 */
[----:B------:R-:W-:Y:S02]  /*70e0*/  PLOP3.LUT P4, PT, PT, PT, UP4, 0x40, 0x4 ;  /* 0x000000000004781c */ /* 0x000fe40003f8e848 */
[----:B------:R-:W-:Y:S02]  /*70f0*/  SEL R140, RZ, 0x4, P5 ;  /* 0x00000004ff8c7807 */ /* 0x000fe40002800000 */
[----:B------:R-:W-:Y:S01]  /*7100*/  SEL R130, R130, RZ, P3 ;  /* 0x000000ff82827207 */ /* 0x000fe20001800000 */
[----:B-1----:R-:W-:Y:S01]  /*7110*/  VIADD R129, R239, UR7 ;  /* 0x00000007ef817c36 */ /* 0x002fe20008000000 */
[----:B------:R-:W-:-:S02]  /*7120*/  PLOP3.LUT P3, PT, PT, PT, UP4, 0x40, 0x4 ;  /* 0x000000000004781c */ /* 0x000fc40003f6e848 */
[----:B------:R-:W-:Y:S02]  /*7130*/  SEL R125, RZ, 0x4, P6 ;  /* 0x00000004ff7d7807 */ /* 0x000fe40003000000 */
[-C--:B------:R-:W-:Y:S02]  /*7140*/  LEA R126, P5, R7, R122.reuse, 0x2 ;  /* 0x0000007a077e7211 */ /* 0x080fe400078a10ff */
[----:B------:R-:W-:Y:S02]  /*7150*/  SEL R140, R140, RZ, P4 ;  /* 0x000000ff8c8c7207 */ /* 0x000fe40002000000 */
[----:B------:R-:W-:Y:S01]  /*7160*/  ISETP.NE.U32.AND P4, PT, R130, RZ, PT ;  /* 0x000000ff8200720c */ /* 0x000fe20003f85070 */
[----:B------:R-:W-:Y:S01]  /*7170*/  IMAD.X R127, R123, 0x1, R133, P5 ;  /* 0x000000017b7f7824 */ /* 0x000fe200028e0685 */
[----:B------:R-:W-:Y:S02]  /*7180*/  LEA R124, P6, R8, R122, 0x2 ;  /* 0x0000007a087c7211 */ /* 0x000fe400078c10ff */
[----:B------:R-:W-:-:S02]  /*7190*/  SEL R125, R125, RZ, P3 ;  /* 0x000000ff7d7d7207 */ /* 0x000fc40001800000 */
[----:B------:R-:W-:Y:S01]  /*71a0*/  ISETP.NE.U32.AND P5, PT, R140, RZ, PT ;  /* 0x000000ff8c00720c */ /* 0x000fe20003fa5070 */
[----:B------:R1:W-:Y:S01]  /*71b0*/  LDGSTS.E [R129], desc[UR40][R126.64], P1 ;  /* 0x000000007e817fae */ /* 0x0003e200089a1028 */
[C---:B------:R-:W-:Y:S02]  /*71c0*/  LOP3.LUT R141, R4.reuse, 0xa, RZ, 0xfc, !PT ;  /* 0x0000000a048d7812 */ /* 0x040fe400078efcff */
[----:B------:R-:W-:Y:S01]  /*71d0*/  ISETP.NE.U32.AND P3, PT, R125, RZ, PT ;  /* 0x000000ff7d00720c */ /* 0x000fe20003f65070 */
[----:B------:R-:W-:Y:S01]  /*71e0*/  IMAD.X R125, R123, 0x1, R132, P6 ;  /* 0x000000017b7d7824 */ /* 0x000fe200030e0684 */
[----:B------:R-:W-:Y:S02]  /*71f0*/  ISETP.GE.AND P6, PT, R141, UR16, PT ;  /* 0x000000108d007c0c */ /* 0x000fe4000bfc6270 */
[----:B------:R-:W-:Y:S02]  /*7200*/  LOP3.LUT R142, R4, 0x28, RZ, 0xfc, !PT ;  /* 0x00000028048e7812 */ /* 0x000fe400078efcff */
[----:B------:R2:W-:Y:S01]  /*7210*/  LDGSTS.E [R129+0x8], desc[UR40][R124.64], P0 ;  /* 0x000080007c817fae */ /* 0x0005e200081a1028 */
[----:B------:R-:W-:Y:S01]  /*7220*/  PLOP3.LUT P1, PT, PT, PT, UP4, 0x40, 0x4 ;  /* 0x000000000004781c */ /* 0x000fe20003f2e848 */
[----:B-1----:R-:W-:Y:S01]  /*7230*/  IMAD.WIDE R126, R110, 0x4, R122 ;  /* 0x000000046e7e7825 */ /* 0x002fe200078e027a */
[----:B------:R-:W-:-:S02]  /*7240*/  SEL R128, RZ, 0x4, P6 ;  /* 0x00000004ff807807 */ /* 0x000fc40003000000 */
[----:B------:R-:W-:Y:S02]  /*7250*/  LOP3.LUT R141, R4, 0x2a, RZ, 0xfc, !PT ;  /* 0x0000002a048d7812 */ /* 0x000fe400078efcff */
[----:B------:R-:W-:Y:S01]  /*7260*/  LDGSTS.E [R129+0x2000], desc[UR40][R126.64], P4 ;  /* 0x020000007e817fae */ /* 0x000fe2000a1a1028 */
[----:B------:R-:W-:Y:S02]  /*7270*/  ISETP.GE.AND P4, PT, R142, UR16, PT ;  /* 0x000000108e007c0c */ /* 0x000fe4000bf86270 */
[----:B------:R-:W-:Y:S01]  /*7280*/  SEL R128, R128, RZ, P1 ;  /* 0x000000ff80807207 */ /* 0x000fe20000800000 */
[----:B--2---:R-:W-:Y:S01]  /*7290*/  IMAD.WIDE R124, R109, 0x4, R122 ;  /* 0x000000046d7c7825 */ /* 0x004fe200078e027a */
[----:B------:R-:W-:Y:S02]  /*72a0*/  ISETP.GE.AND P6, PT, R141, UR16, PT ;  /* 0x000000108d007c0c */ /* 0x000fe4000bfc6270 */
[----:B------:R-:W-:Y:S02]  /*72b0*/  LOP3.LUT R131, R4, 0xc, RZ, 0xfc, !PT ;  /* 0x0000000c04837812 */ /* 0x000fe400078efcff */
[----:B------:R1:W-:Y:S01]  /*72c0*/  LDGSTS.E [R129+0x2008], desc[UR40][R124.64], P5 ;  /* 0x020080007c817fae */ /* 0x0003e2000a9a1028 */
[----:B------:R-:W-:-:S02]  /*72d0*/  SEL R130, RZ, 0x4, P4 ;  /* 0x00000004ff827807 */ /* 0x000fc40002000000 */
[----:B------:R-:W-:Y:S02]  /*72e0*/  ISETP.NE.U32.AND P4, PT, R128, RZ, PT ;  /* 0x000000ff8000720c */ /* 0x000fe40003f85070 */
[----:B------:R-:W-:Y:S02]  /*72f0*/  SEL R128, RZ, 0x4, P6 ;  /* 0x00000004ff807807 */ /* 0x000fe40003000000 */
[----:B------:R-:W-:Y:S01]  /*7300*/  ISETP.GE.AND P6, PT, R131, UR16, PT ;  /* 0x0000001083007c0c */ /* 0x000fe2000bfc6270 */
[----:B------:R-:W-:Y:S01]  /*7310*/  VIADD R131, R238, UR7 ;  /* 0x00000007ee837c36 */ /* 0x000fe20008000000 */
[----:B------:R-:W-:Y:S02]  /*7320*/  LOP3.LUT R141, R4, 0xe, RZ, 0xfc, !PT ;  /* 0x0000000e048d7812 */ /* 0x000fe400078efcff */
[----:B------:R-:W-:Y:S02]  /*7330*/  PLOP3.LUT P0, PT, PT, PT, UP4, 0x40, 0x4 ;  /* 0x000000000004781c */ /* 0x000fe40003f0e848 */
[----:B-1----:R-:W-:-:S02]  /*7340*/  LEA R124, P5, R9, R122, 0x2 ;  /* 0x0000007a097c7211 */ /* 0x002fc400078a10ff */
[----:B------:R-:W-:Y:S02]  /*7350*/  SEL R126, RZ, 0x4, P6 ;  /* 0x00000004ff7e7807 */ /* 0x000fe40003000000 */
[----:B------:R-:W-:Y:S01]  /*7360*/  PLOP3.LUT P1, PT, PT, PT, UP4, 0x40, 0x4 ;  /* 0x000000000004781c */ /* 0x000fe20003f2e848 */
[----:B------:R-:W-:Y:S01]  /*7370*/  IMAD.X R125, R123, 0x1, R121, P5 ;  /* 0x000000017b7d7824 */ /* 0x000fe200028e0679 */
[----:B------:R-:W-:Y:S02]  /*7380*/  PLOP3.LUT P5, PT, PT, PT, UP4, 0x40, 0x4 ;  /* 0x000000000004781c */ /* 0x000fe40003fae848 */
[----:B------:R-:W-:Y:S02]  /*7390*/  LOP3.LUT R140, R4, 0x2c, RZ, 0xfc, !PT ;  /* 0x0000002c048c7812 */ /* 0x000fe400078efcff */
[----:B------:R1:W-:Y:S01]  /*73a0*/  LDGSTS.E [R131], desc[UR40][R124.64], P3 ;  /* 0x000000007c837fae */ /* 0x0003e200099a1028 */
[----:B------:R-:W-:Y:S01]  /*73b0*/  ISETP.GE.AND P3, PT, R141, UR16, PT ;  /* 0x000000108d007c0c */ /* 0x000fe2000bf66270 */
[----:B------:R-:W-:Y:S01]  /*73c0*/  VIADD R141, R237, UR7 ;  /* 0x00000007ed8d7c36 */ /* 0x000fe20008000000 */
[----:B------:R-:W-:-:S02]  /*73d0*/  SEL R130, R130, RZ, P0 ;  /* 0x000000ff82827207 */ /* 0x000fc40000000000 */
[----:B------:R-:W-:Y:S02]  /*73e0*/  SEL R128, R128, RZ, P1 ;  /* 0x000000ff80807207 */ /* 0x000fe40000800000 */
[----:B------:R-:W-:Y:S02]  /*73f0*/  SEL R126, R126, RZ, P5 ;  /* 0x000000ff7e7e7207 */ /* 0x000fe40002800000 */
[----:B------:R-:W-:Y:S02]  /*7400*/  PLOP3.LUT P5, PT, PT, PT, UP4, 0x40, 0x4 ;  /* 0x000000000004781c */ /* 0x000fe40003fae848 */
[----:B------:R-:W-:Y:S02]  /*7410*/  SEL R127, RZ, 0x4, P3 ;  /* 0x00000004ff7f7807 */ /* 0x000fe40001800000 */
[----:B-1----:R-:W-:Y:S02]  /*7420*/  IADD3 R124, P6, PT, R12, R122, RZ ;  /* 0x0000007a0c7c7210 */ /* 0x002fe40007fde0ff */
[----:B------:R-:W-:-:S02]  /*7430*/  ISETP.NE.U32.AND P0, PT, R130, RZ, PT ;  /* 0x000000ff8200720c */ /* 0x000fc40003f05070 */
[----:B------:R-:W-:Y:S01]  /*7440*/  ISETP.NE.U32.AND P1, PT, R128, RZ, PT ;  /* 0x000000ff8000720c */ /* 0x000fe20003f25070 */
[----:B------:R-:W-:Y:S01]  /*7450*/  IMAD.X R125, R123, 0x1, R21, P6 ;  /* 0x000000017b7d7824 */ /* 0x000fe200030e0615 */
[----:B------:R-:W-:Y:S01]  /*7460*/  ISETP.GE.AND P6, PT, R140, UR16, PT ;  /* 0x000000108c007c0c */ /* 0x000fe2000bfc6270 */
[----:B------:R-:W-:Y:S01]  /*7470*/  IMAD.WIDE R128, R107, 0x4, R122 ;  /* 0x000000046b807825 */ /* 0x000fe200078e027a */
[----:B------:R-:W-:Y:S02]  /*7480*/  ISETP.NE.U32.AND P3, PT, R126, RZ, PT ;  /* 0x000000ff7e00720c */ /* 0x000fe40003f65070 */
[----:B------:R-:W-:Y:S01]  /*7490*/  SEL R127, R127, RZ, P5 ;  /* 0x000000ff7f7f7207 */ /* 0x000fe20002800000 */
[----:B------:R1:W-:Y:S01]  /*74a0*/  LDGSTS.E [R131+0x8], desc[UR40][R124.64], P4 ;  /* 0x000080007c837fae */ /* 0x0003e2000a1a1028 */
[----:B------:R-:W-:Y:S02]  /*74b0*/  PLOP3.LUT P5, PT, PT, PT, UP4, 0x40, 0x4 ;  /* 0x000000000004781c */ /* 0x000fe40003fae848 */
[----:B------:R-:W-:-:S02]  /*74c0*/  SEL R126, RZ, 0x4, P6 ;  /* 0x00000004ff7e7807 */ /* 0x000fc40003000000 */
[----:B------:R-:W-:Y:S02]  /*74d0*/  ISETP.NE.U32.AND P4, PT, R127, RZ, PT ;  /* 0x000000ff7f00720c */ /* 0x000fe40003f85070 */
[----:B------:R-:W-:Y:S01]  /*74e0*/  SEL R130, R126, RZ, P5 ;  /* 0x000000ff7e827207 */ /* 0x000fe20002800000 */
[----:B------:R-:W-:Y:S01]  /*74f0*/  IMAD.WIDE R126, R108, 0x4, R122 ;  /* 0x000000046c7e7825 */ /* 0x000fe200078e027a */
[C---:B------:R-:W-:Y:S02]  /*7500*/  LOP3.LUT R140, R4.reuse, 0x2e, RZ, 0xfc, !PT ;  /* 0x0000002e048c7812 */ /* 0x040fe400078efcff */
[----:B------:R-:W-:Y:S02]  /*7510*/  LOP3.LUT R142, R4, 0x10, RZ, 0xfc, !PT ;  /* 0x00000010048e7812 */ /* 0x000fe400078efcff */
[----:B-1----:R-:W-:Y:S01]  /*7520*/  IADD3 R124, P6, PT, R13, R122, RZ ;  /* 0x0000007a0d7c7210 */ /* 0x002fe20007fde0ff */
[----:B------:R-:W-:Y:S01]  /*7530*/  LDGSTS.E [R131+0x2000], desc[UR40][R126.64], P0 ;  /* 0x020000007e837fae */ /* 0x000fe200081a1028 */
[----:B------:R-:W-:-:S02]  /*7540*/  ISETP.NE.U32.AND P5, PT, R130, RZ, PT ;  /* 0x000000ff8200720c */ /* 0x000fc40003fa5070 */
[----:B------:R-:W-:Y:S01]  /*7550*/  PLOP3.LUT P0, PT, PT, PT, UP4, 0x40, 0x4 ;  /* 0x000000000004781c */ /* 0x000fe20003f0e848 */
[----:B------:R-:W-:Y:S01]  /*7560*/  IMAD.X R125, R123, 0x1, R22, P6 ;  /* 0x000000017b7d7824 */ /* 0x000fe200030e0616 */
[----:B------:R1:W-:Y:S01]  /*7570*/  LDGSTS.E [R131+0x2008], desc[UR40][R128.64], P1 ;  /* 0x0200800080837fae */ /* 0x0003e200089a1028 */
[----:B------:R-:W-:Y:S02]  /*7580*/  ISETP.GE.AND P1, PT, R140, UR16, PT ;  /* 0x000000108c007c0c */ /* 0x000fe4000bf26270 */
[----:B------:R-:W-:Y:S01]  /*7590*/  LOP3.LUT R140, R4, 0x12, RZ, 0xfc, !PT ;  /* 0x00000012048c7812 */ /* 0x000fe200078efcff */
[----:B------:R2:W-:Y:S01]  /*75a0*/  LDGSTS.E [R141], desc[UR40][R124.64], P3 ;  /* 0x000000007c8d7fae */ /* 0x0005e200099a1028 */
[----:B------:R-:W-:Y:S02]  /*75b0*/  ISETP.GE.AND P6, PT, R142, UR16, PT ;  /* 0x000000108e007c0c */ /* 0x000fe4000bfc6270 */
[----:B------:R-:W-:Y:S02]  /*75c0*/  LOP3.LUT R142, R4, 0x30, RZ, 0xfc, !PT ;  /* 0x00000030048e7812 */ /* 0x000fe400078efcff */
[----:B------:R-:W-:-:S02]  /*75d0*/  SEL R130, RZ, 0x4, P1 ;  /* 0x00000004ff827807 */ /* 0x000fc40000800000 */
[----:B------:R-:W-:Y:S01]  /*75e0*/  ISETP.GE.AND P3, PT, R140, UR16, PT ;  /* 0x000000108c007c0c */ /* 0x000fe2000bf66270 */
[----:B-1----:R-:W-:Y:S01]  /*75f0*/  IMAD.WIDE R128, R106, 0x4, R122 ;  /* 0x000000046a807825 */ /* 0x002fe200078e027a */
[----:B------:R-:W-:Y:S02]  /*7600*/  PLOP3.LUT P1, PT, PT, PT, UP4, 0x40, 0x4 ;  /* 0x000000000004781c */ /* 0x000fe40003f2e848 */
[----:B------:R-:W-:Y:S02]  /*7610*/  SEL R140, RZ, 0x4, P6 ;  /* 0x00000004ff8c7807 */ /* 0x000fe40003000000 */
[----:B------:R-:W-:Y:S02]  /*7620*/  ISETP.GE.AND P6, PT, R142, UR16, PT ;  /* 0x000000108e007c0c */ /* 0x000fe4000bfc6270 */
[----:B------:R-:W-:Y:S02]  /*7630*/  SEL R130, R130, RZ, P0 ;  /* 0x000000ff82827207 */ /* 0x000fe40000000000 */
[----:B------:R-:W-:-:S02]  /*7640*/  SEL R127, RZ, 0x4, P3 ;  /* 0x00000004ff7f7807 */ /* 0x000fc40001800000 */
[----:B------:R-:W-:Y:S02]  /*7650*/  PLOP3.LUT P0, PT, PT, PT, UP4, 0x40, 0x4 ;  /* 0x000000000004781c */ /* 0x000fe40003f0e848 */
[----:B------:R-:W-:Y:S02]  /*7660*/  SEL R140, R140, RZ, P1 ;  /* 0x000000ff8c8c7207 */ /* 0x000fe40000800000 */
[----:B------:R-:W-:Y:S02]  /*7670*/  IADD3 R126, P3, PT, R14, R122, RZ ;  /* 0x0000007a0e7e7210 */ /* 0x000fe40007f7e0ff */
[----:B------:R-:W-:Y:S02]  /*7680*/  PLOP3.LUT P1, PT, PT, PT, UP4, 0x40, 0x4 ;  /* 0x000000000004781c */ /* 0x000fe40003f2e848 */
[----:B--2---:R-:W-:Y:S02]  /*7690*/  SEL R125, RZ, 0x4, P6 ;  /* 0x00000004ff7d7807 */ /* 0x004fe40003000000 */
[----:B------:R-:W-:-:S02]  /*76a0*/  ISETP.NE.U32.AND P6, PT, R130, RZ, PT ;  /* 0x000000ff8200720c */ /* 0x000fc40003fc5070 */
[----:B------:R-:W-:Y:S01]  /*76b0*/  SEL R124, R127, RZ, P0 ;  /* 0x000000ff7f7c7207 */ /* 0x000fe20000000000 */
[----:B------:R-:W-:Y:S01]  /*76c0*/  IMAD.X R127, R123, 0x1, R23, P3 ;  /* 0x000000017b7f7824 */ /* 0x000fe200018e0617 */
[----:B------:R-:W-:Y:S02]  /*76d0*/  SEL R125, R125, RZ, P1 ;  /* 0x000000ff7d7d7207 */ /* 0x000fe40000800000 */
[----:B------:R-:W-:Y:S02]  /*76e0*/  LOP3.LUT R142, R4, 0x32, RZ, 0xfc, !PT ;  /* 0x00000032048e7812 */ /* 0x000fe400078efcff */
[----:B------:R-:W-:Y:S01]  /*76f0*/  ISETP.NE.U32.AND P1, PT, R124, RZ, PT ;  /* 0x000000ff7c00720c */ /* 0x000fe20003f25070 */
[----:B------:R1:W-:Y:S01]  /*7700*/  LDGSTS.E [R141+0x8], desc[UR40][R126.64], P4 ;  /* 0x000080007e8d7fae */ /* 0x0003e2000a1a1028 */
[----:B------:R-:W-:Y:S01]  /*7710*/  ISETP.NE.U32.AND P3, PT, R125, RZ, PT ;  /* 0x000000ff7d00720c */ /* 0x000fe20003f65070 */
[----:B------:R-:W-:Y:S01]  /*7720*/  IMAD.WIDE R124, R105, 0x4, R122 ;  /* 0x00000004697c7825 */ /* 0x000fe200078e027a */
[----:B------:R-:W-:Y:S01]  /*7730*/  LOP3.LUT R131, R4, 0x14, RZ, 0xfc, !PT ;  /* 0x0000001404837812 */ /* 0x000fe200078efcff */
[----:B------:R-:W-:Y:S01]  /*7740*/  LDGSTS.E [R141+0x2000], desc[UR40][R128.64], P5 ;  /* 0x02000000808d7fae */ /* 0x000fe2000a9a1028 */
[----:B------:R-:W-:-:S02]  /*7750*/  ISETP.GE.AND P5, PT, R142, UR16, PT ;  /* 0x000000108e007c0c */ /* 0x000fc4000bfa6270 */
[----:B------:R-:W-:Y:S01]  /*7760*/  ISETP.NE.U32.AND P0, PT, R140, RZ, PT ;  /* 0x000000ff8c00720c */ /* 0x000fe20003f05070 */
[----:B------:R2:W-:Y:S01]  /*7770*/  LDGSTS.E [R141+0x2008], desc[UR40][R124.64], P6 ;  /* 0x020080007c8d7fae */ /* 0x0005e2000b1a1028 */
[----:B------:R-:W-:Y:S02]  /*7780*/  PLOP3.LUT P6, PT, PT, PT, UP4, 0x40, 0x4 ;  /* 0x000000000004781c */ /* 0x000fe40003fce848 */
[----:B------:R-:W-:Y:S02]  /*7790*/  SEL R130, RZ, 0x4, P5 ;  /* 0x00000004ff827807 */ /* 0x000fe40002800000 */
[-C--:B-1----:R-:W-:Y:S02]  /*77a0*/  IADD3 R126, P4, PT, R15, R122.reuse, RZ ;  /* 0x0000007a0f7e7210 */ /* 0x082fe40007f9e0ff */
[----:B------:R-:W-:Y:S02]  /*77b0*/  ISETP.GE.AND P5, PT, R131, UR16, PT ;  /* 0x0000001083007c0c */ /* 0x000fe4000bfa6270 */
[----:B------:R-:W-:Y:S01]  /*77c0*/  LOP3.LUT R131, R4, 0x16, RZ, 0xfc, !PT ;  /* 0x0000001604837812 */ /* 0x000fe200078efcff */
[----:B------:R-:W-:Y:S01]  /*77d0*/  IMAD.X R127, R123, 0x1, R24, P4 ;  /* 0x000000017b7f7824 */ /* 0x000fe200020e0618 */
[----:B------:R-:W-:Y:S01]  /*77e0*/  SEL R130, R130, RZ, P6 ;  /* 0x000000ff82827207 */ /* 0x000fe20003000000 */
[----:B--2---:R-:W-:Y:S01]  /*77f0*/  VIADD R141, R234, UR7 ;  /* 0x00000007ea8d7c36 */ /* 0x004fe20008000000 */
[----:B------:R-:W-:-:S02]  /*7800*/  IADD3 R124, P4, PT, R16, R122, RZ ;  /* 0x0000007a107c7210 */ /* 0x000fc40007f9e0ff */
[----:B------:R-:W-:Y:S02]  /*7810*/  PLOP3.LUT P6, PT, PT, PT, UP4, 0x40, 0x4 ;  /* 0x000000000004781c */ /* 0x000fe40003fce848 */
[----:B------:R-:W-:Y:S01]  /*7820*/  SEL R128, RZ, 0x4, P5 ;  /* 0x00000004ff807807 */ /* 0x000fe20002800000 */
[----:B------:R-:W-:Y:S01]  /*7830*/  IMAD.X R125, R123, 0x1, R25, P4 ;  /* 0x000000017b7d7824 */ /* 0x000fe200020e0619 */
[----:B------:R-:W-:Y:S01]  /*7840*/  ISETP.GE.AND P5, PT, R131, UR16, PT ;  /* 0x0000001083007c0c */ /* 0x000fe2000bfa6270 */
[----:B------:R-:W-:Y:S01]  /*7850*/  VIADD R131, R235, UR7 ;  /* 0x00000007eb837c36 */ /* 0x000fe20008000000 */
[----:B------:R-:W-:Y:S02]  /*7860*/  SEL R128, R128, RZ, P6 ;  /* 0x000000ff80807207 */ /* 0x000fe40003000000 */
[----:B------:R-:W-:Y:S02]  /*7870*/  PLOP3.LUT P6, PT, PT, PT, UP4, 0x40, 0x4 ;  /* 0x000000000004781c */ /* 0x000fe40003fce848 */
[----:B------:R-:W-:Y:S01]  /*7880*/  SEL R129, RZ, 0x4, P5 ;  /* 0x00000004ff817807 */ /* 0x000fe20002800000 */
[----:B------:R1:W-:Y:S01]  /*7890*/  LDGSTS.E [R131], desc[UR40][R126.64], P0 ;  /* 0x000000007e837fae */ /* 0x0003e200081a1028 */
[----:B------:R-:W-:-:S02]  /*78a0*/  ISETP.NE.U32.AND P4, PT, R130, RZ, PT ;  /* 0x000000ff8200720c */ /* 0x000fc40003f85070 */
[----:B------:R-:W-:Y:S01]  /*78b0*/  SEL R129, R129, RZ, P6 ;  /* 0x000000ff81817207 */ /* 0x000fe20003000000 */
[----:B------:R2:W-:Y:S01]  /*78c0*/  LDGSTS.E [R131+0x8], desc[UR40][R124.64], P1 ;  /* 0x000080007c837fae */ /* 0x0005e200089a1028 */
[----:B------:R-:W-:Y:S02]  /*78d0*/  ISETP.NE.U32.AND P5, PT, R128, RZ, PT ;  /* 0x000000ff8000720c */ /* 0x000fe40003fa5070 */
[----:B------:R-:W-:Y:S01]  /*78e0*/  ISETP.NE.U32.AND P0, PT, R129, RZ, PT ;  /* 0x000000ff8100720c */ /* 0x000fe20003f05070 */
[--C-:B------:R-:W-:Y:S01]  /*78f0*/  IMAD.WIDE R128, R103, 0x4, R122.reuse ;  /* 0x0000000467807825 */ /* 0x100fe200078e027a */
[----:B------:R-:W-:Y:S02]  /*7900*/  ISETP.GE.AND P6, PT, R252, UR16, PT ;  /* 0x00000010fc007c0c */ /* 0x000fe4000bfc6270 */
[----:B------:R-:W-:Y:S01]  /*7910*/  LOP3.LUT R140, R4, 0x18, RZ, 0xfc, !PT ;  /* 0x00000018048c7812 */ /* 0x000fe200078efcff */
[----:B-1----:R-:W-:Y:S01]  /*7920*/  IMAD.WIDE R126, R104, 0x4, R122 ;  /* 0x00000004687e7825 */ /* 0x002fe200078e027a */
[----:B------:R-:W-:-:S02]  /*7930*/  PLOP3.LUT P1, PT, PT, PT, UP4, 0x40, 0x4 ;  /* 0x000000000004781c */ /* 0x000fc40003f2e848 */
[----:B------:R-:W-:Y:S02]  /*7940*/  SEL R130, RZ, 0x4, P6 ;  /* 0x00000004ff827807 */ /* 0x000fe40003000000 */
[----:B------:R1:W-:Y:S01]  /*7950*/  LDGSTS.E [R131+0x2000], desc[UR40][R126.64], P3 ;  /* 0x020000007e837fae */ /* 0x0003e200099a1028 */
[----:B------:R-:W-:Y:S02]  /*7960*/  ISETP.GE.AND P3, PT, R251, UR16, PT ;  /* 0x00000010fb007c0c */ /* 0x000fe4000bf66270 */
[----:B------:R-:W-:Y:S01]  /*7970*/  ISETP.GE.AND P6, PT, R140, UR16, PT ;  /* 0x000000108c007c0c */ /* 0x000fe2000bfc6270 */
[----:B------:R3:W-:Y:S01]  /*7980*/  LDGSTS.E [R131+0x2008], desc[UR40][R128.64], P4 ;  /* 0x0200800080837fae */ /* 0x0007e2000a1a1028 */
[----:B------:R-:W-:Y:S02]  /*7990*/  PLOP3.LUT P4, PT, PT, PT, UP4, 0x40, 0x4 ;  /* 0x000000000004781c */ /* 0x000fe40003f8e848 */
[----:B------:R-:W-:Y:S02]  /*79a0*/  SEL R140, RZ, 0x4, P3 ;  /* 0x00000004ff8c7807 */ /* 0x000fe40001800000 */
[----:B------:R-:W-:-:S02]  /*79b0*/  SEL R130, R130, RZ, P1 ;  /* 0x000000ff82827207 */ /* 0x000fc40000800000 */
[-C--:B--2---:R-:W-:Y:S02]  /*79c0*/  IADD3 R124, P3, PT, R17, R122.reuse, RZ ;  /* 0x0000007a117c7210 */ /* 0x084fe40007f7e0ff */
[----:B-1----:R-:W-:Y:S02]  /*79d0*/  SEL R127, RZ, 0x4, P6 ;  /* 0x00000004ff7f7807 */ /* 0x002fe40003000000 */
[----:B------:R-:W-:Y:S01]  /*79e0*/  PLOP3.LUT P1, PT, PT, PT, UP4, 0x40, 0x4 ;  /* 0x000000000004781c */ /* 0x000fe20003f2e848 */
[----:B------:R-:W-:Y:S01]  /*79f0*/  IMAD.X R125, R123, 0x1, R26, P3 ;  /* 0x000000017b7d7824 */ /* 0x000fe200018e061a */
[----:B------:R-:W-:Y:S02]  /*7a00*/  SEL R140, R140, RZ, P4 ;  /* 0x000000ff8c8c7207 */ /* 0x000fe40002000000 */
[----:B------:R-:W-:Y:S02]  /*7a10*/  IADD3 R126, P6, PT, R18, R122, RZ ;  /* 0x0000007a127e7210 */ /* 0x000fe40007fde0ff */
[----:B------:R-:W-:Y:S01]  /*7a20*/  ISETP.NE.U32.AND P4, PT, R130, RZ, PT ;  /* 0x000000ff8200720c */ /* 0x000fe20003f85070 */
[----:B------:R-:W-:Y:S01]  /*7a30*/  LDGSTS.E [R141], desc[UR40][R124.64], P5 ;  /* 0x000000007c8d7fae */ /* 0x000fe2000a9a1028 */
[----:B---3--:R-:W-:Y:S01]  /*7a40*/  SEL R128, R127, RZ, P1 ;  /* 0x000000ff7f807207 */ /* 0x008fe20000800000 */
[----:B------:R-:W-:Y:S01]  /*7a50*/  IMAD.X R127, R123, 0x1, R27, P6 ;  /* 0x000000017b7f7824 */ /* 0x000fe200030e061b */
[----:B------:R-:W-:-:S02]  /*7a60*/  LOP3.LUT R142, R4, 0x1a, RZ, 0xfc, !PT ;  /* 0x0000001a048e7812 */ /* 0x000fc400078efcff */
[----:B------:R-:W-:Y:S01]  /*7a70*/  ISETP.NE.U32.AND P1, PT, R128, RZ, PT ;  /* 0x000000ff8000720c */ /* 0x000fe20003f25070 */
[----:B------:R-:W-:Y:S01]  /*7a80*/  IMAD.WIDE R128, R102, 0x4, R122 ;  /* 0x0000000466807825 */ /* 0x000fe200078e027a */
[----:B------:R-:W-:Y:S01]  /*7a90*/  LDGSTS.E [R141+0x8], desc[UR40][R126.64], P0 ;  /* 0x000080007e8d7fae */ /* 0x000fe200081a1028 */
[----:B------:R-:W-:Y:S02]  /*7aa0*/  ISETP.GE.AND P0, PT, R142, UR16, PT ;  /* 0x000000108e007c0c */ /* 0x000fe4000bf06270 */
[----:B------:R-:W-:Y:S02]  /*7ab0*/  ISETP.GE.AND P6, PT, R250, UR16, PT ;  /* 0x00000010fa007c0c */ /* 0x000fe4000bfc6270 */
[----:B------:R1:W-:Y:S01]  /*7ac0*/  LDGSTS.E [R141+0x2000], desc[UR40][R128.64], P4 ;  /* 0x02000000808d7fae */ /* 0x0003e2000a1a1028 */
[----:B------:R-:W-:Y:S02]  /*7ad0*/  PLOP3.LUT P4, PT, PT, PT, UP4, 0x40, 0x4 ;  /* 0x000000000004781c */ /* 0x000fe40003f8e848 */
[----:B------:R-:W-:-:S02]  /*7ae0*/  SEL R130, RZ, 0x4, P0 ;  /* 0x00000004ff827807 */ /* 0x000fc40000000000 */
[----:B------:R-:W-:Y:S02]  /*7af0*/  ISETP.GE.AND P0, PT, R249, UR16, PT ;  /* 0x00000010f9007c0c */ /* 0x000fe4000bf06270 */
[----:B------:R-:W-:Y:S02]  /*7b00*/  LOP3.LUT R142, R4, 0x1c, RZ, 0xfc, !PT ;  /* 0x0000001c048e7812 */ /* 0x000fe400078efcff */
[----:B------:R-:W-:Y:S02]  /*7b10*/  PLOP3.LUT P5, PT, PT, PT, UP4, 0x40, 0x4 ;  /* 0x000000000004781c */ /* 0x000fe40003fae848 */
[----:B------:R-:W-:Y:S01]  /*7b20*/  SEL R131, RZ, 0x4, P6 ;  /* 0x00000004ff837807 */ /* 0x000fe20003000000 */
[----:B-1----:R-:W-:Y:S01]  /*7b30*/  IMAD.WIDE R128, R115, 0x4, R122 ;  /* 0x0000000473807825 */ /* 0x002fe200078e027a */
[----:B------:R-:W-:Y:S02]  /*7b40*/  SEL R130, R130, RZ, P4 ;  /* 0x000000ff82827207 */ /* 0x000fe40002000000 */
[----:B------:R-:W-:-:S02]  /*7b50*/  PLOP3.LUT P4, PT, PT, PT, UP4, 0x40, 0x4 ;  /* 0x000000000004781c */ /* 0x000fc40003f8e848 */
[----:B------:R-:W-:Y:S02]  /*7b60*/  SEL R124, RZ, 0x4, P0 ;  /* 0x00000004ff7c7807 */ /* 0x000fe40000000000 */
[----:B------:R-:W-:Y:S02]  /*7b70*/  ISETP.NE.U32.AND P3, PT, R140, RZ, PT ;  /* 0x000000ff8c00720c */ /* 0x000fe40003f65070 */
[----:B------:R-:W-:Y:S02]  /*7b80*/  ISETP.GE.AND P0, PT, R142, UR16, PT ;  /* 0x000000108e007c0c */ /* 0x000fe4000bf06270 */
[----:B------:R-:W-:Y:S02]  /*7b90*/  SEL R131, R131, RZ, P5 ;  /* 0x000000ff83837207 */ /* 0x000fe40002800000 */
[----:B------:R-:W-:Y:S02]  /*7ba0*/  ISETP.NE.U32.AND P5, PT, R130, RZ, PT ;  /* 0x000000ff8200720c */ /* 0x000fe40003fa5070 */
[----:B------:R-:W-:-:S02]  /*7bb0*/  SEL R124, R124, RZ, P4 ;  /* 0x000000ff7c7c7207 */ /* 0x000fc40002000000 */
[----:B------:R-:W-:Y:S02]  /*7bc0*/  PLOP3.LUT P6, PT, PT, PT, UP4, 0x40, 0x4 ;  /* 0x000000000004781c */ /* 0x000fe40003fce848 */
[----:B------:R-:W-:Y:S02]  /*7bd0*/  SEL R126, RZ, 0x4, P0 ;  /* 0x00000004ff7e7807 */ /* 0x000fe40000000000 */
[----:B------:R-:W-:Y:S01]  /*7be0*/  ISETP.NE.U32.AND P0, PT, R124, RZ, PT ;  /* 0x000000ff7c00720c */ /* 0x000fe20003f05070 */
[--C-:B------:R-:W-:Y:S01]  /*7bf0*/  IMAD.WIDE R124, R101, 0x4, R122.reuse ;  /* 0x00000004657c7825 */ /* 0x100fe200078e027a */
[----:B------:R-:W-:Y:S02]  /*7c00*/  SEL R130, R126, RZ, P6 ;  /* 0x000000ff7e827207 */ /* 0x000fe40003000000 */
[----:B------:R-:W-:Y:S01]  /*7c10*/  LOP3.LUT R142, R4, 0x1e, RZ, 0xfc, !PT ;  /* 0x0000001e048e7812 */ /* 0x000fe200078efcff */
[----:B------:R-:W-:Y:S01]  /*7c20*/  IMAD.WIDE R126, R116, 0x4, R122 ;  /* 0x00000004747e7825 */ /* 0x000fe200078e027a */
[----:B------:R1:W-:Y:S01]  /*7c30*/  LDGSTS.E [R141+0x2008], desc[UR40][R124.64], P3 ;  /* 0x020080007c8d7fae */ /* 0x0003e200099a1028 */
[----:B------:R-:W-:-:S02]  /*7c40*/  ISETP.NE.U32.AND P4, PT, R131, RZ, PT ;  /* 0x000000ff8300720c */ /* 0x000fc40003f85070 */
[----:B------:R-:W-:Y:S01]  /*7c50*/  ISETP.NE.U32.AND P6, PT, R130, RZ, PT ;  /* 0x000000ff8200720c */ /* 0x000fe20003fc5070 */
[----:B------:R-:W-:Y:S01]  /*7c60*/  LDGSTS.E [R143], desc[UR40][R126.64], P1 ;  /* 0x000000007e8f7fae */ /* 0x000fe200089a1028 */
[----:B------:R-:W-:Y:S01]  /*7c70*/  IMAD.WIDE R130, R100, 0x4, R122 ;  /* 0x0000000464827825 */ /* 0x000fe200078e027a */
[----:B------:R-:W-:Y:S02]  /*7c80*/  PLOP3.LUT P1, PT, PT, PT, UP4, 0x40, 0x4 ;  /* 0x000000000004781c */ /* 0x000fe40003f2e848 */
[----:B------:R2:W-:Y:S01]  /*7c90*/  LDGSTS.E [R143+0x8], desc[UR40][R128.64], P5 ;  /* 0x00008000808f7fae */ /* 0x0005e2000a9a1028 */
[----:B------:R-:W-:Y:S02]  /*7ca0*/  ISETP.GE.AND P5, PT, R142, UR16, PT ;  /* 0x000000108e007c0c */ /* 0x000fe4000bfa6270 */
[----:B------:R-:W-:Y:S01]  /*7cb0*/  ISETP.GE.AND P3, PT, R248, UR16, PT ;  /* 0x00000010f8007c0c */ /* 0x000fe2000bf66270 */
[----:B------:R-:W3:Y:S01]  /*7cc0*/  S2R R142, SR_TID.X ;  /* 0x00000000008e7919 */ /* 0x000ee20000002100 */
[----:B------:R-:W-:Y:S01]  /*7cd0*/  SEL R140, RZ, 0x4, P5 ;  /* 0x00000004ff8c7807 */ /* 0x000fe20002800000 */
[----:B-1----:R-:W-:Y:S01]  /*7ce0*/  VIADD R141, R232, UR7 ;  /* 0x00000007e88d7c36 */ /* 0x002fe20008000000 */
[----:B------:R-:W-:Y:S01]  /*7cf0*/  ISETP.GE.AND P5, PT, R247, UR16, PT ;  /* 0x00000010f7007c0c */ /* 0x000fe2000bfa6270 */
[----:B------:R1:W-:Y:S01]  /*7d00*/  LDGSTS.E [R143+0x2000], desc[UR40][R130.64], P4 ;  /* 0x02000000828f7fae */ /* 0x0003e2000a1a1028 */
[----:B------:R-:W-:-:S02]  /*7d10*/  SEL R140, R140, RZ, P1 ;  /* 0x000000ff8c8c7207 */ /* 0x000fc40000800000 */
[----:B------:R-:W-:Y:S02]  /*7d20*/  PLOP3.LUT P4, PT, PT, PT, UP4, 0x40, 0x4 ;  /* 0x000000000004781c */ /* 0x000fe40003f8e848 */
[----:B------:R-:W-:Y:S02]  /*7d30*/  PLOP3.LUT P1, PT, PT, PT, UP4, 0x40, 0x4 ;  /* 0x000000000004781c */ /* 0x000fe40003f2e848 */
[----:B------:R-:W-:Y:S02]  /*7d40*/  SEL R124, RZ, 0x4, P5 ;  /* 0x00000004ff7c7807 */ /* 0x000fe40002800000 */
[----:B------:R-:W-:Y:S01]  /*7d50*/  PLOP3.LUT P5, PT, PT, PT, UP4, 0x40, 0x4 ;  /* 0x000000000004781c */ /* 0x000fe20003fae848 */
[----:B------:R-:W-:Y:S01]  /*7d60*/  UISETP.NE.U32.AND UP4, UPT, UR28, UR5, UPT ;  /* 0x000000051c00728c */ /* 0x000fe2000bf85070 */
[----:B--2---:R-:W-:Y:S01]  /*7d70*/  SEL R128, R124, RZ, P1 ;  /* 0x000000ff7c807207 */ /* 0x004fe20000800000 */
[----:B------:R-:W-:-:S05]  /*7d80*/  IMAD.WIDE R124, R99, 0x4, R122 ;  /* 0x00000004637c7825 */ /* 0x000fca00078e027a */
[----:B------:R2:W-:Y:S01]  /*7d90*/  LDGSTS.E [R143+0x2008], desc[UR40][R124.64], P0 ;  /* 0x020080007c8f7fae */ /* 0x0005e200081a1028 */
[----:B-1----:R-:W-:-:S05]  /*7da0*/  LEA R130, P0, R20, R122, 0x2 ;  /* 0x0000007a14827211 */ /* 0x002fca00078010ff */
[----:B------:R-:W-:Y:S01]  /*7db0*/  IMAD.X R131, R123, 0x1, R120, P0 ;  /* 0x000000017b837824 */ /* 0x000fe200000e0678 */
[----:B---3--:R-:W-:Y:S01]  /*7dc0*/  LOP3.LUT R144, R142, 0x3f, RZ, 0xc0, !PT ;  /* 0x0000003f8e907812 */ /* 0x008fe200078ec0ff */
[----:B--2---:R-:W-:Y:S01]  /*7dd0*/  IMAD.WIDE R124, R113, 0x4, R122 ;  /* 0x00000004717c7825 */ /* 0x004fe200078e027a */
[----:B------:R-:W-:Y:S02]  /*7de0*/  SEL R142, RZ, 0x4, P3 ;  /* 0x00000004ff8e7807 */ /* 0x000fe40001800000 */
[----:B------:R-:W-:Y:S01]  /*7df0*/  ISETP.GE.AND P3, PT, R144, UR16, PT ;  /* 0x0000001090007c0c */ /* 0x000fe2000bf66270 */
[----:B------:R-:W-:Y:S01]  /*7e00*/  VIADD R143, R19, UR7 ;  /* 0x00000007138f7c36 */ /* 0x000fe20008000000 */
[----:B------:R-:W-:Y:S01]  /*7e10*/  SEL R142, R142, RZ, P4 ;  /* 0x000000ff8e8e7207 */ /* 0x000fe20002000000 */
[----:B------:R-:W-:Y:S01]  /*7e20*/  UIADD3 UR16, UPT, UPT, UR16, -0x40, URZ ;  /* 0xffffffc010107890 */ /* 0x000fe2000fffe0ff */
[----:B------:R-:W-:Y:S02]  /*7e30*/  SEL R126, RZ, 0x4, P3 ;  /* 0x00000004ff7e7807 */ /* 0x000fe40001800000 */
[----:B------:R-:W-:Y:S01]  /*7e40*/  ISETP.NE.U32.AND P4, PT, R140, RZ, PT ;  /* 0x000000ff8c00720c */ /* 0x000fe20003f85070 */
[----:B------:R-:W-:Y:S01]  /*7e50*/  IMAD.U32 R140, RZ, RZ, UR6 ;  /* 0x00000006ff8c7e24 */ /* 0x000fe2000f8e00ff */
[----:B------:R-:W-:-:S02]  /*7e60*/  ISETP.NE.U32.AND P1, PT, R142, RZ, PT ;  /* 0x000000ff8e00720c */ /* 0x000fc40003f25070 */
[----:B------:R-:W-:Y:S01]  /*7e70*/  SEL R129, R126, RZ, P5 ;  /* 0x000000ff7e817207 */ /* 0x000fe20002800000 */
[--C-:B------:R-:W-:Y:S01]  /*7e80*/  IMAD.WIDE R126, R114, 0x4, R122.reuse ;  /* 0x00000004727e7825 */ /* 0x100fe200078e027a */
[----:B------:R-:W-:Y:S02]  /*7e90*/  ISETP.NE.U32.AND P5, PT, R128, RZ, PT ;  /* 0x000000ff8000720c */ /* 0x000fe40003fa5070 */
[----:B------:R-:W-:Y:S01]  /*7ea0*/  ISETP.NE.U32.AND P3, PT, R129, RZ, PT ;  /* 0x000000ff8100720c */ /* 0x000fe20003f65070 */
[----:B------:R-:W-:Y:S01]  /*7eb0*/  IMAD.WIDE R128, R97, 0x4, R122 ;  /* 0x0000000461807825 */ /* 0x000fe200078e027a */
[----:B------:R1:W-:Y:S01]  /*7ec0*/  LDGSTS.E [R141], desc[UR40][R126.64], P6 ;  /* 0x000000007e8d7fae */ /* 0x0003e2000b1a1028 */
[----:B------:R-:W-:-:S03]  /*7ed0*/  LOP3.LUT R144, R19, 0x20, RZ, 0x3c, !PT ;  /* 0x0000002013907812 */ /* 0x000fc600078e3cff */
[----:B------:R2:W-:Y:S01]  /*7ee0*/  LDGSTS.E [R141+0x8], desc[UR40][R124.64], P4 ;  /* 0x000080007c8d7fae */ /* 0x0005e2000a1a1028 */
[----:B-1----:R-:W-:Y:S01]  /*7ef0*/  IMAD.WIDE R126, R98, 0x4, R122 ;  /* 0x00000004627e7825 */ /* 0x002fe200078e027a */
[----:B------:R-:W-:-:S04]  /*7f00*/  IADD3 R122, P0, PT, R10, R87, RZ ;  /* 0x000000570a7a7210 */ /* 0x000fc80007f1e0ff */
[----:B------:R1:W-:Y:S01]  /*7f10*/  LDGSTS.E [R141+0x2000], desc[UR40][R126.64], P1 ;  /* 0x020000007e8d7fae */ /* 0x0003e200089a1028 */
[C---:B--2---:R-:W-:Y:S01]  /*7f20*/  IADD3 R124, P1, PT, R10.reuse, R79, RZ ;  /* 0x0000004f0a7c7210 */ /* 0x044fe20007f3e0ff */
[--C-:B------:R-:W-:Y:S02]  /*7f30*/  IMAD.X R123, R95, 0x1, R28.reuse, P0 ;  /* 0x000000015f7b7824 */ /* 0x100fe400000e061c */
[----:B------:R2:W-:Y:S02]  /*7f40*/  LDGSTS.E [R141+0x2008], desc[UR40][R128.64], P5 ;  /* 0x02008000808d7fae */ /* 0x0005e4000a9a1028 */
[----:B------:R-:W-:Y:S02]  /*7f50*/  IMAD.X R125, R89, 0x1, R28, P1 ;  /* 0x00000001597d7824 */ /* 0x000fe400008e061c */
[----:B------:R-:W0:Y:S01]  /*7f60*/  LDGDEPBAR ;  /* 0x00000000000079af */ /* 0x000e220000000000 */
[----:B-1----:R-:W-:-:S03]  /*7f70*/  IADD3 R126, P0, PT, R10, R71, RZ ;  /* 0x000000470a7e7210 */ /* 0x002fc60007f1e0ff */
[----:B------:R1:W-:Y:S01]  /*7f80*/  LDGSTS.E [R143+0x8000], desc[UR40][R122.64], P3 ;  /* 0x080000007a8f7fae */ /* 0x0003e200099a1028 */
[----:B--2---:R-:W-:-:S03]  /*7f90*/  VIADD R129, R144, UR7 ;  /* 0x0000000790817c36 */ /* 0x004fc60008000000 */
[----:B------:R2:W-:Y:S01]  /*7fa0*/  LDGSTS.E [R143+0x8400], desc[UR40][R124.64], P3 ;  /* 0x084000007c8f7fae */ /* 0x0005e200099a1028 */
[----:B------:R-:W-:Y:S01]  /*7fb0*/  IMAD.X R127, R86, 0x1, R28, P0 ;  /* 0x00000001567f7824 */ /* 0x000fe200000e061c */
[----:B------:R-:W-:-:S04]  /*7fc0*/  LOP3.LUT R144, R19, 0x40, RZ, 0x3c, !PT ;  /* 0x0000004013907812 */ /* 0x000fc800078e3cff */
[----:B------:R3:W-:Y:S01]  /*7fd0*/  LDGSTS.E [R143+0x8800], desc[UR40][R126.64], P3 ;  /* 0x088000007e8f7fae */ /* 0x0007e200099a1028 */
[----:B------:R-:W-:Y:S01]  /*7fe0*/  VIADD R141, R144, UR7 ;  /* 0x00000007908d7c36 */ /* 0x000fe20008000000 */
[C---:B-1----:R-:W-:Y:S02]  /*7ff0*/  IADD3 R122, P1, PT, R10.reuse, R63, RZ ;  /* 0x0000003f0a7a7210 */ /* 0x042fe40007f3e0ff */
[----:B--2---:R-:W-:-:S03]  /*8000*/  IADD3 R124, P0, PT, R10, R55, RZ ;  /* 0x000000370a7c7210 */ /* 0x004fc60007f1e0ff */
[--C-:B------:R-:W-:Y:S02]  /*8010*/  IMAD.X R123, R78, 0x1, R28.reuse, P1 ;  /* 0x000000014e7b7824 */ /* 0x100fe400008e061c */
[--C-:B------:R-:W-:Y:S01]  /*8020*/  IMAD.X R125, R70, 0x1, R28.reuse, P0 ;  /* 0x00000001467d7824 */ /* 0x100fe200000e061c */
[----:B---3--:R-:W-:Y:S02]  /*8030*/  IADD3 R126, P1, PT, R10, R47, RZ ;  /* 0x0000002f0a7e7210 */ /* 0x008fe40007f3e0ff */
[----:B------:R1:W-:Y:S03]  /*8040*/  LDGSTS.E [R143+0x8c00], desc[UR40][R122.64], P3 ;  /* 0x08c000007a8f7fae */ /* 0x0003e600099a1028 */
[----:B------:R-:W-:Y:S01]  /*8050*/  IMAD.X R127, R62, 0x1, R28, P1 ;  /* 0x000000013e7f7824 */ /* 0x000fe200008e061c */
[----:B------:R2:W-:Y:S04]  /*8060*/  LDGSTS.E [R143+0x9000], desc[UR40][R124.64], P3 ;  /* 0x090000007c8f7fae */ /* 0x0005e800099a1028 */
[----:B------:R3:W-:Y:S01]  /*8070*/  LDGSTS.E [R143+0x9400], desc[UR40][R126.64], P3 ;  /* 0x094000007e8f7fae */ /* 0x0007e200099a1028 */
[----:B-1----:R-:W-:-:S02]  /*8080*/  IADD3 R122, P0, PT, R10, R39, RZ ;  /* 0x000000270a7a7210 */ /* 0x002fc40007f1e0ff */
[----:B--2---:R-:W-:-:S03]  /*8090*/  IADD3 R124, P1, PT, R10, R32, RZ ;  /* 0x000000200a7c7210 */ /* 0x004fc60007f3e0ff */
[--C-:B------:R-:W-:Y:S01]  /*80a0*/  IMAD.X R123, R54, 0x1, R28.reuse, P0 ;  /* 0x00000001367b7824 */ /* 0x100fe200000e061c */
[----:B---3--:R-:W-:Y:S01]  /*80b0*/  IADD3 R126, P0, PT, R10, R85, RZ ;  /* 0x000000550a7e7210 */ /* 0x008fe20007f1e0ff */
[----:B------:R-:W-:-:S03]  /*80c0*/  IMAD.X R125, R46, 0x1, R28, P1 ;  /* 0x000000012e7d7824 */ /* 0x000fc600008e061c */
[----:B------:R1:W-:Y:S01]  /*80d0*/  LDGSTS.E [R143+0x9800], desc[UR40][R122.64], P3 ;  /* 0x098000007a8f7fae */ /* 0x0003e200099a1028 */
[----:B------:R-:W-:-:S03]  /*80e0*/  IMAD.X R127, R94, 0x1, R28, P0 ;  /* 0x000000015e7f7824 */ /* 0x000fc600000e061c */
[----:B------:R2:W-:Y:S04]  /*80f0*/  LDGSTS.E [R143+0x9c00], desc[UR40][R124.64], P3 ;  /* 0x09c000007c8f7fae */ /* 0x0005e800099a1028 */
[----:B------:R3:W-:Y:S01]  /*8100*/  LDGSTS.E [R129+0x8100], desc[UR40][R126.64], P3 ;  /* 0x081000007e817fae */ /* 0x0007e200099a1028 */
[C---:B-1----:R-:W-:Y:S02]  /*8110*/  IADD3 R122, P1, PT, R10.reuse, R77, RZ ;  /* 0x0000004d0a7a7210 */ /* 0x042fe40007f3e0ff */
[----:B--2---:R-:W-:-:S03]  /*8120*/  IADD3 R124, P0, PT, R10, R69, RZ ;  /* 0x000000450a7c7210 */ /* 0x004fc60007f1e0ff */
[--C-:B------:R-:W-:Y:S02]  /*8130*/  IMAD.X R123, R92, 0x1, R28.reuse, P1 ;  /* 0x000000015c7b7824 */ /* 0x100fe400008e061c */
[----:B------:R-:W-:Y:S01]  /*8140*/  VIADD R143, R241, UR7 ;  /* 0x00000007f18f7c36 */ /* 0x000fe20008000000 */
[----:B---3--:R-:W-:Y:S01]  /*8150*/  IADD3 R126, P1, PT, R10, R61, RZ ;  /* 0x0000003d0a7e7210 */ /* 0x008fe20007f3e0ff */
[--C-:B------:R-:W-:Y:S01]  /*8160*/  IMAD.X R125, R84, 0x1, R28.reuse, P0 ;  /* 0x00000001547d7824 */ /* 0x100fe200000e061c */
[----:B------:R1:W-:Y:S01]  /*8170*/  LDGSTS.E [R129+0x8500], desc[UR40][R122.64], P3 ;  /* 0x085000007a817fae */ /* 0x0003e200099a1028 */
[----:B------:R-:W-:Y:S02]  /*8180*/  USEL UR7, URZ, 0x1, !UP3 ;  /* 0x00000001ff077887 */ /* 0x000fe4000d800000 */
[----:B------:R-:W-:Y:S01]  /*8190*/  IMAD.X R127, R76, 0x1, R28, P1 ;  /* 0x000000014c7f7824 */ /* 0x000fe200008e061c */
[----:B------:R2:W-:Y:S01]  /*81a0*/  LDGSTS.E [R129+0x8900], desc[UR40][R124.64], P3 ;  /* 0x089000007c817fae */ /* 0x0005e200099a1028 */
[----:B------:R-:W-:-:S03]  /*81b0*/  ULOP3.LUT UR7, UR6, UR7, URZ, 0x3c, !UPT ;  /* 0x0000000706077292 */ /* 0x000fc6000f8e3cff */
[----:B------:R3:W-:Y:S01]  /*81c0*/  LDGSTS.E [R129+0x8d00], desc[UR40][R126.64], P3 ;  /* 0x08d000007e817fae */ /* 0x0007e200099a1028 */
[C---:B-1----:R-:W-:Y:S02]  /*81d0*/  IADD3 R122, P0, PT, R10.reuse, R53, RZ ;  /* 0x000000350a7a7210 */ /* 0x042fe40007f1e0ff */
        /* <DEDUP_REMOVED lines=29> */
[----:B------:R-:W-:Y:S02]  /*83b0*/  IADD3 R35, P5, PT, R35, R118, RZ ;  /* 0x0000007623237210 */ /* 0x000fe40007fbe0ff */
[----:B---3--:R-:W-:Y:S01]  /*83c0*/  IADD3 R126, P1, PT, R10, R30, RZ ;  /* 0x0000001e0a7e7210 */ /* 0x008fe20007f3e0ff */
[C-C-:B------:R-:W-:Y:S01]  /*83d0*/  IMAD.X R125, R50.reuse, 0x1, R28.reuse, P0 ;  /* 0x00000001327d7824 */ /* 0x140fe200000e061c */
[----:B------:R1:W-:Y:S01]  /*83e0*/  LDGSTS.E [R141+0x9600], desc[UR40][R122.64], P3 ;  /* 0x096000007a8d7fae */ /* 0x0003e200099a1028 */
[--C-:B------:R-:W-:Y:S01]  /*83f0*/  IMAD.X R50, R50, 0x1, R117.reuse, P5 ;  /* 0x0000000132327824 */ /* 0x100fe200028e0675 */
[-C--:B------:R-:W-:Y:S01]  /*8400*/  IADD3 R47, P5, PT, R47, R118.reuse, RZ ;  /* 0x000000762f2f7210 */ /* 0x080fe20007fbe0ff */
[----:B------:R-:W-:Y:S01]  /*8410*/  IMAD.X R127, R42, 0x1, R28, P1 ;  /* 0x000000012a7f7824 */ /* 0x000fe200008e061c */
[----:B------:R2:W-:Y:S03]  /*8420*/  LDGSTS.E [R141+0x9a00], desc[UR40][R124.64], P3 ;  /* 0x09a000007c8d7fae */ /* 0x0005e600099a1028 */
[----:B------:R-:W-:Y:S01]  /*8430*/  IMAD.X R62, R62, 0x1, R117, P5 ;  /* 0x000000013e3e7824 */ /* 0x000fe200028e0675 */
[----:B------:R3:W-:Y:S01]  /*8440*/  LDGSTS.E [R141+0x9e00], desc[UR40][R126.64], P3 ;  /* 0x09e000007e8d7fae */ /* 0x0007e200099a1028 */
[----:B------:R-:W-:-:S02]  /*8450*/  IADD3 R59, P5, PT, R59, R118, RZ ;  /* 0x000000763b3b7210 */ /* 0x000fc40007fbe0ff */
[----:B-1----:R-:W-:-:S03]  /*8460*/  IADD3 R122, P0, PT, R10, R81, RZ ;  /* 0x000000510a7a7210 */ /* 0x002fc60007f1e0ff */
[--C-:B------:R-:W-:Y:S01]  /*8470*/  IMAD.X R74, R74, 0x1, R117.reuse, P5 ;  /* 0x000000014a4a7824 */ /* 0x100fe200028e0675 */
[-C--:B------:R-:W-:Y:S02]  /*8480*/  IADD3 R71, P5, PT, R71, R118.reuse, RZ ;  /* 0x0000007647477210 */ /* 0x080fe40007fbe0ff */
[C---:B--2---:R-:W-:Y:S01]  /*8490*/  IADD3 R124, P1, PT, R10.reuse, R73, RZ ;  /* 0x000000490a7c7210 */ /* 0x044fe20007f3e0ff */
[--C-:B------:R-:W-:Y:S01]  /*84a0*/  IMAD.X R123, R91, 0x1, R28.reuse, P0 ;  /* 0x000000015b7b7824 */ /* 0x100fe200000e061c */
[----:B---3--:R-:W-:Y:S01]  /*84b0*/  IADD3 R126, P0, PT, R10, R65, RZ ;  /* 0x000000410a7e7210 */ /* 0x008fe20007f1e0ff */
[----:B------:R-:W-:Y:S01]  /*84c0*/  IMAD.X R86, R86, 0x1, R117, P5 ;  /* 0x0000000156567824 */ /* 0x000fe200028e0675 */
[----:B------:R-:W-:Y:S01]  /*84d0*/  IADD3 R83, P5, PT, R83, R118, RZ ;  /* 0x0000007653537210 */ /* 0x000fe20007fbe0ff */
[--C-:B------:R-:W-:Y:S01]  /*84e0*/  IMAD.X R125, R88, 0x1, R28.reuse, P1 ;  /* 0x00000001587d7824 */ /* 0x100fe200008e061c */
[----:B------:R1:W-:Y:S01]  /*84f0*/  LDGSTS.E [R143+0x8300], desc[UR40][R122.64], P3 ;  /* 0x083000007a8f7fae */ /* 0x0003e200099a1028 */
[----:B------:R-:W-:-:S02]  /*8500*/  IMAD.X R127, R80, 0x1, R28, P0 ;  /* 0x00000001507f7824 */ /* 0x000fc400000e061c */
[----:B------:R-:W-:Y:S01]  /*8510*/  IMAD.X R93, R93, 0x1, R117, P5 ;  /* 0x000000015d5d7824 */ /* 0x000fe200028e0675 */
[----:B------:R2:W-:Y:S04]  /*8520*/  LDGSTS.E [R143+0x8700], desc[UR40][R124.64], P3 ;  /* 0x087000007c8f7fae */ /* 0x0005e800099a1028 */
[----:B------:R3:W-:Y:S01]  /*8530*/  LDGSTS.E [R143+0x8b00], desc[UR40][R126.64], P3 ;  /* 0x08b000007e8f7fae */ /* 0x0007e200099a1028 */
[C---:B-1----:R-:W-:Y:S02]  /*8540*/  IADD3 R122, P1, PT, R10.reuse, R57, RZ ;  /* 0x000000390a7a7210 */ /* 0x042fe40007f3e0ff */
[----:B--2---:R-:W-:-:S03]  /*8550*/  IADD3 R124, P0, PT, R10, R49, RZ ;  /* 0x000000310a7c7210 */ /* 0x004fc60007f1e0ff */
[--C-:B------:R-:W-:Y:S01]  /*8560*/  IMAD.X R123, R72, 0x1, R28.reuse, P1 ;  /* 0x00000001487b7824 */ /* 0x100fe200008e061c */
[C---:B------:R-:W-:Y:S02]  /*8570*/  IADD3 R128, P1, PT, R10.reuse, R41, RZ ;  /* 0x000000290a807210 */ /* 0x040fe40007f3e0ff */
[----:B---3--:R-:W-:Y:S01]  /*8580*/  IADD3 R126, P4, PT, R10, R33, RZ ;  /* 0x000000210a7e7210 */ /* 0x008fe20007f9e0ff */
[--C-:B------:R-:W-:Y:S01]  /*8590*/  IMAD.X R125, R64, 0x1, R28.reuse, P0 ;  /* 0x00000001407d7824 */ /* 0x100fe200000e061c */
[----:B------:R1:W-:Y:S01]  /*85a0*/  LDGSTS.E [R143+0x8f00], desc[UR40][R122.64], P3 ;  /* 0x08f000007a8f7fae */ /* 0x0003e200099a1028 */
[--C-:B------:R-:W-:Y:S01]  /*85b0*/  IMAD.X R129, R56, 0x1, R28.reuse, P1 ;  /* 0x0000000138817824 */ /* 0x100fe200008e061c */
[-C--:B------:R-:W-:Y:S01]  /*85c0*/  IADD3 R31, P1, PT, R31, R118.reuse, RZ ;  /* 0x000000761f1f7210 */ /* 0x080fe20007f3e0ff */
[----:B------:R-:W-:Y:S01]  /*85d0*/  IMAD.X R127, R48, 0x1, R28, P4 ;  /* 0x00000001307f7824 */ /* 0x000fe200020e061c */
[----:B------:R3:W-:Y:S01]  /*85e0*/  LDGSTS.E [R143+0x9300], desc[UR40][R124.64], P3 ;  /* 0x093000007c8f7fae */ /* 0x0007e200099a1028 */
[----:B------:R-:W-:-:S02]  /*85f0*/  IADD3 R33, P4, PT, R33, R118, RZ ;  /* 0x0000007621217210 */ /* 0x000fc40007f9e0ff */
[--C-:B------:R-:W-:Y:S01]  /*8600*/  IMAD.X R44, R44, 0x1, R117.reuse, P1 ;  /* 0x000000012c2c7824 */ /* 0x100fe200008e0675 */
[----:B------:R3:W-:Y:S01]  /*8610*/  LDGSTS.E [R143+0x9700], desc[UR40][R128.64], P3 ;  /* 0x09700000808f7fae */ /* 0x0007e200099a1028 */
[-C--:B------:R-:W-:Y:S01]  /*8620*/  IADD3 R41, P1, PT, R41, R118.reuse, RZ ;  /* 0x0000007629297210 */ /* 0x080fe20007f3e0ff */
[--C-:B------:R-:W-:Y:S01]  /*8630*/  IMAD.X R48, R48, 0x1, R117.reuse, P4 ;  /* 0x0000000130307824 */ /* 0x100fe200020e0675 */
[-C--:B------:R-:W-:Y:S01]  /*8640*/  IADD3 R45, P4, PT, R45, R118.reuse, RZ ;  /* 0x000000762d2d7210 */ /* 0x080fe20007f9e0ff */
[----:B------:R3:W-:Y:S01]  /*8650*/  LDGSTS.E [R143+0x9b00], desc[UR40][R126.64], P3 ;  /* 0x09b000007e8f7fae */ /* 0x0007e200099a1028 */
[----:B-1----:R-:W-:Y:S01]  /*8660*/  IADD3 R122, P0, PT, R10, R119, RZ ;  /* 0x000000770a7a7210 */ /* 0x002fe20007f1e0ff */
[--C-:B------:R-:W-:Y:S01]  /*8670*/  IMAD.X R56, R56, 0x1, R117.reuse, P1 ;  /* 0x0000000138387824 */ /* 0x100fe200008e0675 */
[-C--:B------:R-:W-:Y:S01]  /*8680*/  IADD3 R119, P6, PT, R119, R118.reuse, RZ ;  /* 0x0000007677777210 */ /* 0x080fe20007fde0ff */
[--C-:B------:R-:W-:Y:S01]  /*8690*/  IMAD.X R60, R60, 0x1, R117.reuse, P4 ;  /* 0x000000013c3c7824 */ /* 0x100fe200020e0675 */
[-C--:B------:R-:W-:Y:S01]  /*86a0*/  IADD3 R53, P1, PT, R53, R118.reuse, RZ ;  /* 0x0000007635357210 */ /* 0x080fe20007f3e0ff */
[----:B------:R-:W-:Y:S01]  /*86b0*/  IMAD.X R123, R40, 0x1, R28, P0 ;  /* 0x00000001287b7824 */ /* 0x000fe200000e061c */
[-C--:B------:R-:W-:Y:S01]  /*86c0*/  IADD3 R30, P0, PT, R30, R118.reuse, RZ ;  /* 0x000000761e1e7210 */ /* 0x080fe20007f1e0ff */
[--C-:B------:R-:W-:Y:S01]  /*86d0*/  IMAD.X R40, R40, 0x1, R117.reuse, P6 ;  /* 0x0000000128287824 */ /* 0x100fe200030e0675 */
[-C--:B------:R-:W-:Y:S01]  /*86e0*/  IADD3 R34, P6, PT, R34, R118.reuse, RZ ;  /* 0x0000007622227210 */ /* 0x080fe20007fde0ff */
[--C-:B------:R-:W-:Y:S01]  /*86f0*/  IMAD.X R68, R68, 0x1, R117.reuse, P1 ;  /* 0x0000000144447824 */ /* 0x100fe200008e0675 */
[----:B------:R3:W-:Y:S01]  /*8700*/  LDGSTS.E [R143+0x9f00], desc[UR40][R122.64], P3 ;  /* 0x09f000007a8f7fae */ /* 0x0007e200099a1028 */
[--C-:B------:R-:W-:Y:S01]  /*8710*/  IMAD.X R42, R42, 0x1, R117.reuse, P0 ;  /* 0x000000012a2a7824 */ /* 0x100fe200000e0675 */
[-C--:B------:R-:W-:Y:S01]  /*8720*/  IADD3 R32, P3, PT, R32, R118.reuse, RZ ;  /* 0x0000007620207210 */ /* 0x080fe20007f7e0ff */
[--C-:B------:R-:W-:Y:S01]  /*8730*/  IMAD.X R52, R52, 0x1, R117.reuse, P6 ;  /* 0x0000000134347824 */ /* 0x100fe200030e0675 */
[-C--:B------:R-:W-:Y:S01]  /*8740*/  IADD3 R39, P0, PT, R39, R118.reuse, RZ ;  /* 0x0000007627277210 */ /* 0x080fe20007f1e0ff */
[----:B------:R-:W0:Y:S01]  /*8750*/  LDGDEPBAR ;  /* 0x00000000000079af */ /* 0x000e220000000000 */
[-C--:B------:R-:W-:Y:S01]  /*8760*/  IADD3 R49, P6, PT, R49, R118.reuse, RZ ;  /* 0x0000007631317210 */ /* 0x080fe20007fde0ff */
[--C-:B------:R-:W-:Y:S01]  /*8770*/  IMAD.X R46, R46, 0x1, R117.reuse, P3 ;  /* 0x000000012e2e7824 */ /* 0x100fe200018e0675 */
        /* <DEDUP_REMOVED lines=30> */
[----:B------:R-:W-:Y:S01]  /*8960*/  IADD3 R87, P0, PT, R87, R118, RZ ;  /* 0x0000007657577210 */ /* 0x000fe20007f1e0ff */
[----:B------:R-:W-:-:S02]  /*8970*/  IMAD.X R91, R91, 0x1, R117, P4 ;  /* 0x000000015b5b7824 */ /* 0x000fc400020e0675 */
[--C-:B------:R-:W-:Y:S02]  /*8980*/  IMAD.X R94, R94, 0x1, R117.reuse, P6 ;  /* 0x000000015e5e7824 */ /* 0x100fe400030e0675 */
[----:B------:R-:W-:Y:S01]  /*8990*/  IMAD.X R95, R95, 0x1, R117, P0 ;  /* 0x000000015f5f7824 */ /* 0x000fe200000e0675 */
[----:B---3--:R-:W-:Y:S07]  /*89a0*/  BRA.U UP4, `(.L_x_10) ;  /* 0xffffffdd04947547 */ /* 0x008fee000b83ffff */
.L_x_7:
[----:B------:R-:W-:Y:S05]  /*89b0*/  BRA.U !UP2, `(.L_x_11) ;  /* 0x000000010a107547 */ /* 0x000fea000b800000 */
[----:B------:R-:W-:-:S06]  /*89c0*/  USHF.L.U32 UR6, UR6, 0x1f, URZ ;  /* 0x0000001f06067899 */ /* 0x000fcc00080006ff */
[----:B------:R-:W-:-:S04]  /*89d0*/  IMAD.U32 R4, RZ, RZ, UR6 ;  /* 0x00000006ff047e24 */ /* 0x000fc8000f8e00ff */
[----:B------:R-:W3:Y:S02]  /*89e0*/  SYNCS.PHASECHK.TRANS64.TRYWAIT P0, [UR10], R4 ;  /* 0x00000004ff0075a7 */ /* 0x000ee4000800110a */
[----:B---3--:R-:W-:Y:S05]  /*89f0*/  @!P0 BRA `(.L_x_12) ;  /* 0x00000010007c8947 */ /* 0x008fea0003800000 */
.L_x_11:
[----:B------:R-:W-:-:S04]  /*8a00*/  DEPBAR.LE SB0, 0x0 ;  /* 0x000080000000791a */ /* 0x000fc80000000000 */
[----:B------:R-:W-:Y:S06]  /*8a10*/  BAR.SYNC.DEFER_BLOCKING 0x0 ;  /* 0x0000000000007b1d */ /* 0x000fec0000010000 */
[----:B-1----:R-:W1:Y:S01]  /*8a20*/  LDCU.128 UR16, c[0x0][0x390] ;  /* 0x00007200ff1077ac */ /* 0x002e620008000c00 */
[----:B------:R-:W3:Y:S01]  /*8a30*/  S2R R40, SR_TID.X ;  /* 0x0000000000287919 */ /* 0x000ee20000002100 */
[----:B------:R-:W4:Y:S01]  /*8a40*/  LDCU UR4, c[0x0][0x3b4] ;  /* 0x00007680ff0477ac */ /* 0x000f220008000800 */
[----:B------:R-:W5:Y:S01]  /*8a50*/  LDCU UR5, c[0x0][0x3b8] ;  /* 0x00007700ff0577ac */ /* 0x000f620008000800 */
[----:B------:R-:W2:Y:S02]  /*8a60*/  @!P2 SYNCS.CCTL.IV [UR12+0x10000] ;  /* 0x01000000ff00a9b1 */ /* 0x000ea4000800000c */
[----:B--2---:R-:W-:Y:S01]  /*8a70*/  BAR.SYNC.DEFER_BLOCKING 0x0 ;  /* 0x0000000000007b1d */ /* 0x004fe20000010000 */
[C---:B-1----:R-:W-:Y:S01]  /*8a80*/  ISETP.GE.AND P0, PT, R231.reuse, UR18, PT ;  /* 0x00000012e7007c0c */ /* 0x042fe2000bf06270 */
[----:B----4-:R-:W-:-:S03]  /*8a90*/  IMAD R231, R231, UR4, RZ ;  /* 0x00000004e7e77c24 */ /* 0x010fc6000f8e02ff */
[C---:B------:R-:W-:Y:S01]  /*8aa0*/  ISETP.LT.AND P5, PT, R230.reuse, UR19, !P0 ;  /* 0x00000013e6007c0c */ /* 0x040fe2000c7a1270 */
[----:B-----5:R-:W-:Y:S01]  /*8ab0*/  IMAD R230, R230, UR5, RZ ;  /* 0x00000005e6e67c24 */ /* 0x020fe2000f8e02ff */
[----:B------:R-:W-:Y:S01]  /*8ac0*/  LDTM.16dp32bit_t0_t15.x32 R4, tmem[UR13] ;  /* 0x0000000d000479ee */ /* 0x000fe20008a80000 */
[----:B------:R-:W1:Y:S01]  /*8ad0*/  LDTM.16dp32bit_t16_t31.x32 R4, tmem[UR13+0x20] ;  /* 0x0000200d000479ee */ /* 0x000e620008aa0000 */
[C---:B------:R-:W-:Y:S01]  /*8ae0*/  ISETP.LT.AND P1, PT, R229.reuse, UR19, !P0 ;  /* 0x00000013e5007c0c */ /* 0x040fe2000c721270 */
[----:B------:R-:W-:Y:S02]  /*8af0*/  IMAD R229, R229, UR5, RZ ;  /* 0x00000005e5e57c24 */ /* 0x000fe4000f8e02ff */
[C---:B---3--:R-:W-:Y:S02]  /*8b00*/  IMAD.SHL.U32 R39, R40.reuse, 0x80, RZ ;  /* 0x0000008028277824 */ /* 0x048fe400078e00ff */
[C---:B------:R-:W-:Y:S02]  /*8b10*/  IMAD.SHL.U32 R44, R40.reuse, 0x10, RZ ;  /* 0x00000010282c7824 */ /* 0x040fe400078e00ff */
[----:B------:R-:W-:Y:S01]  /*8b20*/  IMAD.SHL.U32 R40, R40, 0x8, RZ ;  /* 0x0000000828287824 */ /* 0x000fe200078e00ff */
[----:B------:R-:W-:-:S02]  /*8b30*/  LOP3.LUT R42, R39, 0x800, RZ, 0xc0, !PT ;  /* 0x00000800272a7812 */ /* 0x000fc400078ec0ff */
[----:B------:R-:W-:Y:S02]  /*8b40*/  LOP3.LUT R39, R44, 0xf0, RZ, 0xc0, !PT ;  /* 0x000000f02c277812 */ /* 0x000fe400078ec0ff */
[----:B------:R-:W-:Y:S01]  /*8b50*/  LOP3.LUT R40, R40, 0x300, RZ, 0xc0, !PT ;  /* 0x0000030028287812 */ /* 0x000fe200078ec0ff */
[----:B------:R-:W2:Y:S01]  /*8b60*/  @!P2 SYNCS.CCTL.IV [UR12+0x10008] ;  /* 0x01000800ff00a9b1 */ /* 0x000ea2000800000c */
[----:B------:R-:W-:Y:S01]  /*8b70*/  IADD3 R39, PT, PT, R39, UR12, R42 ;  /* 0x0000000c27277c10 */ /* 0x000fe2000fffe02a */
[----:B------:R-:W-:Y:S01]  /*8b80*/  NOP ;  /* 0x0000000000007918 */ /* 0x000fe20000000000 */
[----:B------:R-:W-:Y:S02]  /*8b90*/  LOP3.LUT R44, R44, 0x7f0, RZ, 0xc0, !PT ;  /* 0x000007f02c2c7812 */ /* 0x000fe400078ec0ff */
[----:B------:R-:W-:Y:S01]  /*8ba0*/  ISETP.LT.AND P2, PT, R228, UR19, !P0 ;  /* 0x00000013e4007c0c */ /* 0x000fe2000c741270 */
[----:B------:R-:W-:Y:S02]  /*8bb0*/  IMAD.IADD R39, R40, 0x1, R39 ;  /* 0x0000000128277824 */ /* 0x000fe400078e0227 */
[----:B-1----:R-:W-:-:S02]  /*8bc0*/  IMAD.MOV.U32 R40, RZ, RZ, R4 ;  /* 0x000000ffff287224 */ /* 0x002fc400078e0004 */
[----:B------:R-:W-:Y:S02]  /*8bd0*/  IMAD.MOV.U32 R4, RZ, RZ, R5 ;  /* 0x000000ffff047224 */ /* 0x000fe400078e0005 */
[----:B------:R-:W-:Y:S02]  /*8be0*/  IMAD.MOV.U32 R41, RZ, RZ, R6 ;  /* 0x000000ffff297224 */ /* 0x000fe400078e0006 */
[----:B------:R-:W-:Y:S02]  /*8bf0*/  IMAD.MOV.U32 R5, RZ, RZ, R7 ;  /* 0x000000ffff057224 */ /* 0x000fe400078e0007 */
[----:B------:R-:W-:Y:S02]  /*8c00*/  IMAD.MOV.U32 R42, RZ, RZ, R8 ;  /* 0x000000ffff2a7224 */ /* 0x000fe400078e0008 */
[----:B------:R-:W-:Y:S02]  /*8c10*/  IMAD.MOV.U32 R43, RZ, RZ, R10 ;  /* 0x000000ffff2b7224 */ /* 0x000fe400078e000a */
[----:B------:R-:W-:-:S02]  /*8c20*/  IMAD.MOV.U32 R6, RZ, RZ, R9 ;  /* 0x000000ffff067224 */ /* 0x000fc400078e0009 */
[----:B------:R-:W-:Y:S01]  /*8c30*/  IMAD.MOV.U32 R7, RZ, RZ, R11 ;  /* 0x000000ffff077224 */ /* 0x000fe200078e000b */
[----:B--2---:R-:W-:Y:S01]  /*8c40*/  STS.128 [R39], R40 ;  /* 0x0000002827007388 */ /* 0x004fe20000000c00 */
[----:B------:R-:W-:Y:S02]  /*8c50*/  IMAD.MOV.U32 R8, RZ, RZ, R12 ;  /* 0x000000ffff087224 */ /* 0x000fe400078e000c */
[----:B------:R-:W-:Y:S01]  /*8c60*/  IMAD.MOV.U32 R12, RZ, RZ, R13 ;  /* 0x000000ffff0c7224 */ /* 0x000fe200078e000d */
[----:B------:R-:W-:Y:S01]  /*8c70*/  STS.128 [R39+0x400], R4 ;  /* 0x0004000427007388 */ /* 0x000fe20000000c00 */
[----:B------:R-:W-:Y:S02]  /*8c80*/  IMAD.MOV.U32 R9, RZ, RZ, R14 ;  /* 0x000000ffff097224 */ /* 0x000fe400078e000e */
[----:B------:R-:W-:Y:S01]  /*8c90*/  IMAD.MOV.U32 R13, RZ, RZ, R15 ;  /* 0x000000ffff0d7224 */ /* 0x000fe200078e000f */
[----:B------:R-:W-:Y:S01]  /*8ca0*/  BAR.SYNC.DEFER_BLOCKING 0x0 ;  /* 0x0000000000007b1d */ /* 0x000fe20000010000 */
[----:B------:R-:W-:-:S02]  /*8cb0*/  IMAD.MOV.U32 R10, RZ, RZ, R16 ;  /* 0x000000ffff0a7224 */ /* 0x000fc400078e0010 */
[----:B------:R-:W-:Y:S02]  /*8cc0*/  IMAD.MOV.U32 R11, RZ, RZ, R18 ;  /* 0x000000ffff0b7224 */ /* 0x000fe400078e0012 */
[----:B------:R-:W-:Y:S02]  /*8cd0*/  IMAD.MOV.U32 R14, RZ, RZ, R17 ;  /* 0x000000ffff0e7224 */ /* 0x000fe400078e0011 */
[----:B------:R-:W-:Y:S02]  /*8ce0*/  IMAD.MOV.U32 R15, RZ, RZ, R19 ;  /* 0x000000ffff0f7224 */ /* 0x000fe400078e0013 */
[----:B------:R-:W-:Y:S02]  /*8cf0*/  IMAD.MOV.U32 R16, RZ, RZ, R20 ;  /* 0x000000ffff107224 */ /* 0x000fe400078e0014 */
[----:B------:R-:W-:Y:S02]  /*8d00*/  IMAD.MOV.U32 R17, RZ, RZ, R22 ;  /* 0x000000ffff117224 */ /* 0x000fe400078e0016 */
[----:B------:R-:W-:-:S02]  /*8d10*/  IMAD.MOV.U32 R48, RZ, RZ, R21 ;  /* 0x000000ffff307224 */ /* 0x000fc400078e0015 */
[----:B------:R-:W-:Y:S02]  /*8d20*/  IMAD.MOV.U32 R49, RZ, RZ, R23 ;  /* 0x000000ffff317224 */ /* 0x000fe400078e0017 */
[----:B------:R-:W-:Y:S02]  /*8d30*/  IMAD.MOV.U32 R18, RZ, RZ, R24 ;  /* 0x000000ffff127224 */ /* 0x000fe400078e0018 */
[----:B------:R-:W-:Y:S02]  /*8d40*/  IMAD.MOV.U32 R19, RZ, RZ, R26 ;  /* 0x000000ffff137224 */ /* 0x000fe400078e001a */
[----:B------:R-:W-:Y:S02]  /*8d50*/  IMAD.MOV.U32 R50, RZ, RZ, R25 ;  /* 0x000000ffff327224 */ /* 0x000fe400078e0019 */
[----:B------:R-:W-:Y:S01]  /*8d60*/  IMAD.MOV.U32 R51, RZ, RZ, R27 ;  /* 0x000000ffff337224 */ /* 0x000fe200078e001b */
[----:B------:R-:W1:Y:S01]  /*8d70*/  LDS.128 R40, [R44+UR12] ;  /* 0x0000000c2c287984 */ /* 0x000e620008000c00 */
[----:B------:R-:W-:-:S02]  /*8d80*/  IMAD.MOV.U32 R52, RZ, RZ, R28 ;  /* 0x000000ffff347224 */ /* 0x000fc400078e001c */
[----:B------:R-:W-:Y:S01]  /*8d90*/  IMAD.MOV.U32 R28, RZ, RZ, R29 ;  /* 0x000000ffff1c7224 */ /* 0x000fe200078e001d */
[----:B------:R-:W-:Y:S01]  /*8da0*/  LDS.128 R4, [R44+UR12+0x800] ;  /* 0x0008000c2c047984 */ /* 0x000fe20008000c00 */
[----:B------:R-:W-:Y:S02]  /*8db0*/  IMAD.MOV.U32 R53, RZ, RZ, R30 ;  /* 0x000000ffff357224 */ /* 0x000fe400078e001e */
[----:B------:R-:W-:Y:S01]  /*8dc0*/  IMAD.MOV.U32 R29, RZ, RZ, R31 ;  /* 0x000000ffff1d7224 */ /* 0x000fe200078e001f */
[----:B------:R-:W-:Y:S01]  /*8dd0*/  BAR.SYNC.DEFER_BLOCKING 0x0 ;  /* 0x0000000000007b1d */ /* 0x000fe20000010000 */
[----:B------:R-:W-:Y:S02]  /*8de0*/  IMAD.MOV.U32 R54, RZ, RZ, R32 ;  /* 0x000000ffff367224 */ /* 0x000fe400078e0020 */
[----:B------:R-:W-:Y:S02]  /*8df0*/  IMAD.MOV.U32 R55, RZ, RZ, R34 ;  /* 0x000000ffff377224 */ /* 0x000fe400078e0022 */
[----:B------:R-:W-:-:S02]  /*8e00*/  IMAD.MOV.U32 R30, RZ, RZ, R33 ;  /* 0x000000ffff1e7224 */ /* 0x000fc400078e0021 */
[----:B------:R-:W-:Y:S02]  /*8e10*/  IMAD.MOV.U32 R31, RZ, RZ, R35 ;  /* 0x000000ffff1f7224 */ /* 0x000fe400078e0023 */
[----:B------:R-:W-:Y:S02]  /*8e20*/  IMAD R228, R228, UR5, RZ ;  /* 0x00000005e4e47c24 */ /* 0x000fe4000f8e02ff */
[----:B------:R-:W-:Y:S01]  /*8e30*/  IMAD R35, R225, UR5, RZ ;  /* 0x00000005e1237c24 */ /* 0x000fe2000f8e02ff */
[----:B------:R-:W-:Y:S04]  /*8e40*/  STS.128 [R39], R8 ;  /* 0x0000000827007388 */ /* 0x000fe80000000c00 */
[----:B------:R-:W-:Y:S01]  /*8e50*/  STS.128 [R39+0x400], R12 ;  /* 0x0004000c27007388 */ /* 0x000fe20000000c00 */
[----:B------:R-:W-:Y:S06]  /*8e60*/  BAR.SYNC.DEFER_BLOCKING 0x0 ;  /* 0x0000000000007b1d */ /* 0x000fec0000010000 */
[----:B------:R-:W2:Y:S04]  /*8e70*/  LDS.128 R20, [R44+UR12] ;  /* 0x0000000c2c147984 */ /* 0x000ea80008000c00 */
[----:B------:R-:W-:Y:S01]  /*8e80*/  LDS.128 R8, [R44+UR12+0x800] ;  /* 0x0008000c2c087984 */ /* 0x000fe20008000c00 */
[----:B------:R-:W-:Y:S06]  /*8e90*/  BAR.SYNC.DEFER_BLOCKING 0x0 ;  /* 0x0000000000007b1d */ /* 0x000fec0000010000 */
[----:B------:R-:W-:Y:S04]  /*8ea0*/  STS.128 [R39], R16 ;  /* 0x0000001027007388 */ /* 0x000fe80000000c00 */
[----:B------:R3:W-:Y:S01]  /*8eb0*/  STS.128 [R39+0x400], R48 ;  /* 0x0004003027007388 */ /* 0x0007e20000000c00 */
[----:B------:R-:W-:Y:S01]  /*8ec0*/  BAR.SYNC.DEFER_BLOCKING 0x0 ;  /* 0x0000000000007b1d */ /* 0x000fe20000010000 */
[----:B---3--:R-:W-:-:S04]  /*8ed0*/  LEA R48, P3, R231, UR16, 0x2 ;  /* 0x00000010e7307c11 */ /* 0x008fc8000f8610ff */
[----:B------:R-:W-:Y:S02]  /*8ee0*/  LEA.HI.X.SX32 R50, R231, UR17, 0x2, P3 ;  /* 0x00000011e7327c11 */ /* 0x000fe400098f16ff */
[CC--:B------:R-:W-:Y:S02]  /*8ef0*/  LEA R24, P6, R230.reuse, R48.reuse, 0x2 ;  /* 0x00000030e6187211 */ /* 0x0c0fe400078c10ff */
[C---:B------:R-:W-:Y:S01]  /*8f00*/  ISETP.LT.AND P3, PT, R227.reuse, UR19, !P0 ;  /* 0x00000013e3007c0c */ /* 0x040fe2000c761270 */
[----:B------:R-:W-:Y:S01]  /*8f10*/  IMAD R227, R227, UR5, RZ ;  /* 0x00000005e3e37c24 */ /* 0x000fe2000f8e02ff */
[C---:B------:R-:W-:Y:S01]  /*8f20*/  LEA R26, P4, R229.reuse, R48, 0x2 ;  /* 0x00000030e51a7211 */ /* 0x040fe200078810ff */
[----:B------:R-:W3:Y:S01]  /*8f30*/  LDS.128 R16, [R44+UR12] ;  /* 0x0000000c2c107984 */ /* 0x000ee20008000c00 */
[-C--:B------:R-:W-:Y:S02]  /*8f40*/  LEA.HI.X.SX32 R25, R230, R50.reuse, 0x2, P6 ;  /* 0x00000032e6197211 */ /* 0x080fe400030f16ff */
[----:B------:R-:W-:Y:S01]  /*8f50*/  LEA.HI.X.SX32 R27, R229, R50, 0x2, P4 ;  /* 0x00000032e51b7211 */ /* 0x000fe200020f16ff */
[----:B------:R-:W-:Y:S01]  /*8f60*/  LDS.128 R12, [R44+UR12+0x800] ;  /* 0x0008000c2c0c7984 */ /* 0x000fe20008000c00 */
[----:B------:R-:W-:Y:S01]  /*8f70*/  BAR.SYNC.DEFER_BLOCKING 0x0 ;  /* 0x0000000000007b1d */ /* 0x000fe20000010000 */
[C---:B------:R-:W-:Y:S01]  /*8f80*/  ISETP.LT.AND P4, PT, R226.reuse, UR19, !P0 ;  /* 0x00000013e2007c0c */ /* 0x040fe2000c781270 */
[----:B------:R-:W-:-:S04]  /*8f90*/  IMAD R226, R226, UR5, RZ ;  /* 0x00000005e2e27c24 */ /* 0x000fc8000f8e02ff */
[----:B------:R-:W-:Y:S04]  /*8fa0*/  STS.128 [R39], R52 ;  /* 0x0000003427007388 */ /* 0x000fe80000000c00 */
[----:B------:R4:W-:Y:S01]  /*8fb0*/  STS.128 [R39+0x400], R28 ;  /* 0x0004001c27007388 */ /* 0x0009e20000000c00 */
[----:B------:R-:W-:Y:S01]  /*8fc0*/  BAR.SYNC.DEFER_BLOCKING 0x0 ;  /* 0x0000000000007b1d */ /* 0x000fe20000010000 */
[----:B----4-:R-:W-:-:S04]  /*8fd0*/  LEA R28, P6, R228, R48, 0x2 ;  /* 0x00000030e41c7211 */ /* 0x010fc800078c10ff */
[----:B------:R-:W-:Y:S02]  /*8fe0*/  LEA.HI.X.SX32 R29, R228, R50, 0x2, P6 ;  /* 0x00000032e41d7211 */ /* 0x000fe400030f16ff */
[----:B------:R-:W-:-:S04]  /*8ff0*/  LEA R30, P6, R227, R48, 0x2 ;  /* 0x00000030e31e7211 */ /* 0x000fc800078c10ff */
[----:B------:R-:W-:Y:S02]  /*9000*/  LEA.HI.X.SX32 R31, R227, R50, 0x2, P6 ;  /* 0x00000032e31f7211 */ /* 0x000fe400030f16ff */
[C---:B------:R-:W-:Y:S01]  /*9010*/  LEA R32, P6, R226.reuse, R48, 0x2 ;  /* 0x00000030e2207211 */ /* 0x040fe200078c10ff */
[----:B-1----:R1:W-:Y:S01]  /*9020*/  @P5 STG.E desc[UR40][R24.64], R40 ;  /* 0x0000002818005986 */ /* 0x0023e2000c101928 */
[----:B------:R-:W-:Y:S02]  /*9030*/  ISETP.LT.AND P5, PT, R225, UR19, !P0 ;  /* 0x00000013e1007c0c */ /* 0x000fe4000c7a1270 */
[----:B------:R-:W-:Y:S01]  /*9040*/  LEA.HI.X.SX32 R33, R226, R50, 0x2, P6 ;  /* 0x00000032e2217211 */ /* 0x000fe200030f16ff */
[----:B------:R4:W-:Y:S01]  /*9050*/  @P1 STG.E desc[UR40][R26.64], R41 ;  /* 0x000000291a001986 */ /* 0x0009e2000c101928 */
[----:B------:R-:W-:-:S03]  /*9060*/  LEA R34, P1, R35, R48, 0x2 ;  /* 0x0000003023227211 */ /* 0x000fc600078210ff */
[----:B------:R5:W-:Y:S01]  /*9070*/  @P2 STG.E desc[UR40][R28.64], R42 ;  /* 0x0000002a1c002986 */ /* 0x000be2000c101928 */
[----:B------:R-:W-:Y:S02]  /*9080*/  LEA.HI.X.SX32 R35, R35, R50, 0x2, P1 ;  /* 0x0000003223237211 */ /* 0x000fe400008f16ff */
[----:B------:R-:W-:Y:S01]  /*9090*/  ISETP.LT.AND P1, PT, R221, UR19, !P0 ;  /* 0x00000013dd007c0c */ /* 0x000fe2000c721270 */
[----:B------:R-:W-:Y:S01]  /*90a0*/  @P3 STG.E desc[UR40][R30.64], R43 ;  /* 0x0000002b1e003986 */ /* 0x000fe2000c101928 */
[C---:B------:R-:W-:Y:S01]  /*90b0*/  ISETP.LT.AND P3, PT, R222.reuse, UR19, !P0 ;  /* 0x00000013de007c0c */ /* 0x040fe2000c761270 */
[----:B------:R-:W-:Y:S02]  /*90c0*/  IMAD R222, R222, UR5, RZ ;  /* 0x00000005dede7c24 */ /* 0x000fe4000f8e02ff */
[----:B--2---:R2:W-:Y:S01]  /*90d0*/  @P4 STG.E desc[UR40][R32.64], R20 ;  /* 0x0000001420004986 */ /* 0x0045e2000c101928 */
[C---:B------:R-:W-:Y:S01]  /*90e0*/  ISETP.LT.AND P4, PT, R223.reuse, UR19, !P0 ;  /* 0x00000013df007c0c */ /* 0x040fe2000c781270 */
[----:B------:R-:W-:-:S02]  /*90f0*/  IMAD R223, R223, UR5, RZ ;  /* 0x00000005dfdf7c24 */ /* 0x000fc4000f8e02ff */
[----:B------:R-:W3:Y:S01]  /*9100*/  LDS.128 R40, [R44+UR12] ;  /* 0x0000000c2c287984 */ /* 0x000ee20008000c00 */
[----:B------:R-:W-:Y:S02]  /*9110*/  IMAD R221, R221, UR5, RZ ;  /* 0x00000005dddd7c24 */ /* 0x000fe4000f8e02ff */
[CC--:B-1----:R-:W-:Y:S01]  /*9120*/  LEA R24, P2, R223.reuse, R48.reuse, 0x2 ;  /* 0x00000030df187211 */ /* 0x0c2fe200078410ff */
[----:B------:R1:W-:Y:S01]  /*9130*/  @P5 STG.E desc[UR40][R34.64], R21 ;  /* 0x0000001522005986 */ /* 0x0003e2000c101928 */
[----:B----4-:R-:W-:Y:S02]  /*9140*/  LEA R26, P5, R222, R48, 0x2 ;  /* 0x00000030de1a7211 */ /* 0x010fe400078a10ff */
[----:B------:R-:W-:Y:S01]  /*9150*/  LEA.HI.X.SX32 R25, R223, R50, 0x2, P2 ;  /* 0x00000032df197211 */ /* 0x000fe200010f16ff */
[----:B------:R-:W4:Y:S01]  /*9160*/  LDS.128 R44, [R44+UR12+0x800] ;  /* 0x0008000c2c2c7984 */ /* 0x000f220008000c00 */
[C---:B------:R-:W-:Y:S01]  /*9170*/  ISETP.LT.AND P2, PT, R220.reuse, UR19, !P0 ;  /* 0x00000013dc007c0c */ /* 0x040fe2000c741270 */
[----:B------:R-:W-:Y:S01]  /*9180*/  IMAD R220, R220, UR5, RZ ;  /* 0x00000005dcdc7c24 */ /* 0x000fe2000f8e02ff */
[----:B-----5:R-:W-:Y:S01]  /*9190*/  LEA R28, P6, R221, R48, 0x2 ;  /* 0x00000030dd1c7211 */ /* 0x020fe200078c10ff */
[----:B------:R5:W-:Y:S01]  /*91a0*/  @P4 STG.E desc[UR40][R24.64], R22 ;  /* 0x0000001618004986 */ /* 0x000be2000c101928 */
[----:B------:R-:W-:-:S02]  /*91b0*/  LEA.HI.X.SX32 R27, R222, R50, 0x2, P5 ;  /* 0x00000032de1b7211 */ /* 0x000fc400028f16ff */
[C---:B--2---:R-:W-:Y:S02]  /*91c0*/  LEA R20, P4, R220.reuse, R48, 0x2 ;  /* 0x00000030dc147211 */ /* 0x044fe400078810ff */
[-C--:B------:R-:W-:Y:S01]  /*91d0*/  LEA.HI.X.SX32 R29, R221, R50.reuse, 0x2, P6 ;  /* 0x00000032dd1d7211 */ /* 0x080fe200030f16ff */
[----:B------:R-:W-:Y:S01]  /*91e0*/  @P3 STG.E desc[UR40][R26.64], R23 ;  /* 0x000000171a003986 */ /* 0x000fe2000c101928 */
[----:B-1----:R-:W-:Y:S02]  /*91f0*/  LEA.HI.X.SX32 R21, R220, R50, 0x2, P4 ;  /* 0x00000032dc157211 */ /* 0x002fe400020f16ff */
[C---:B------:R-:W-:Y:S01]  /*9200*/  ISETP.LT.AND P4, PT, R219.reuse, UR19, !P0 ;  /* 0x00000013db007c0c */ /* 0x040fe2000c781270 */
[----:B------:R-:W-:Y:S01]  /*9210*/  IMAD R219, R219, UR5, RZ ;  /* 0x00000005dbdb7c24 */ /* 0x000fe2000f8e02ff */
[----:B---3--:R1:W-:Y:S01]  /*9220*/  @P1 STG.E desc[UR40][R28.64], R16 ;  /* 0x000000101c001986 */ /* 0x0083e2000c101928 */
[C---:B------:R-:W-:Y:S01]  /*9230*/  ISETP.LT.AND P3, PT, R218.reuse, UR19, !P0 ;  /* 0x00000013da007c0c */ /* 0x040fe2000c761270 */
[----:B------:R-:W-:-:S02]  /*9240*/  IMAD R218, R218, UR5, RZ ;  /* 0x00000005dada7c24 */ /* 0x000fc4000f8e02ff */
[----:B------:R-:W-:Y:S01]  /*9250*/  LEA R30, P1, R219, R48, 0x2 ;  /* 0x00000030db1e7211 */ /* 0x000fe200078210ff */
[----:B------:R2:W-:Y:S01]  /*9260*/  @P2 STG.E desc[UR40][R20.64], R17 ;  /* 0x0000001114002986 */ /* 0x0005e2000c101928 */
[C---:B------:R-:W-:Y:S01]  /*9270*/  ISETP.LT.AND P2, PT, R217.reuse, UR19, !P0 ;  /* 0x00000013d9007c0c */ /* 0x040fe2000c741270 */
[----:B------:R-:W-:Y:S01]  /*9280*/  IMAD R217, R217, UR5, RZ ;  /* 0x00000005d9d97c24 */ /* 0x000fe2000f8e02ff */
[----:B------:R-:W-:Y:S02]  /*9290*/  LEA.HI.X.SX32 R31, R219, R50, 0x2, P1 ;  /* 0x00000032db1f7211 */ /* 0x000fe400008f16ff */
[C---:B------:R-:W-:Y:S01]  /*92a0*/  ISETP.LT.AND P1, PT, R215.reuse, UR19, !P0 ;  /* 0x00000013d7007c0c */ /* 0x040fe2000c721270 */
[----:B------:R-:W-:Y:S01]  /*92b0*/  IMAD R215, R215, UR5, RZ ;  /* 0x00000005d7d77c24 */ /* 0x000fe2000f8e02ff */
[-C--:B-----5:R-:W-:Y:S01]  /*92c0*/  LEA R22, P5, R218, R48.reuse, 0x2 ;  /* 0x00000030da167211 */ /* 0x0a0fe200078a10ff */
[----:B------:R3:W-:Y:S01]  /*92d0*/  @P4 STG.E desc[UR40][R30.64], R18 ;  /* 0x000000121e004986 */ /* 0x0007e2000c101928 */
[----:B-1----:R-:W-:-:S02]  /*92e0*/  LEA R16, P4, R217, R48, 0x2 ;  /* 0x00000030d9107211 */ /* 0x002fc400078810ff */
[----:B------:R-:W-:Y:S02]  /*92f0*/  LEA.HI.X.SX32 R23, R218, R50, 0x2, P5 ;  /* 0x00000032da177211 */ /* 0x000fe400028f16ff */
[C---:B------:R-:W-:Y:S01]  /*9300*/  ISETP.LT.AND P5, PT, R214.reuse, UR19, !P0 ;  /* 0x00000013d6007c0c */ /* 0x040fe2000c7a1270 */
[----:B------:R-:W-:Y:S01]  /*9310*/  IMAD R214, R214, UR5, RZ ;  /* 0x00000005d6d67c24 */ /* 0x000fe2000f8e02ff */
[----:B--2---:R-:W-:Y:S01]  /*9320*/  LEA R20, P6, R215, R48, 0x2 ;  /* 0x00000030d7147211 */ /* 0x004fe200078c10ff */
[----:B------:R1:W-:Y:S01]  /*9330*/  @P3 STG.E desc[UR40][R22.64], R19 ;  /* 0x0000001316003986 */ /* 0x0003e2000c101928 */
[-C--:B------:R-:W-:Y:S02]  /*9340*/  LEA.HI.X.SX32 R17, R217, R50.reuse, 0x2, P4 ;  /* 0x00000032d9117211 */ /* 0x080fe400020f16ff */
[----:B------:R-:W-:Y:S02]  /*9350*/  LEA.HI.X.SX32 R21, R215, R50, 0x2, P6 ;  /* 0x00000032d7157211 */ /* 0x000fe400030f16ff */
[C---:B------:R-:W-:Y:S01]  /*9360*/  ISETP.LT.AND P3, PT, R213.reuse, UR19, !P0 ;  /* 0x00000013d5007c0c */ /* 0x040fe2000c761270 */
[----:B------:R-:W-:Y:S01]  /*9370*/  IMAD R213, R213, UR5, RZ ;  /* 0x00000005d5d57c24 */ /* 0x000fe2000f8e02ff */
[----:B------:R-:W-:Y:S01]  /*9380*/  LEA R24, P4, R214, R48, 0x2 ;  /* 0x00000030d6187211 */ /* 0x000fe200078810ff */
[----:B------:R2:W-:Y:S01]  /*9390*/  @P2 STG.E desc[UR40][R16.64], R40 ;  /* 0x0000002810002986 */ /* 0x0005e2000c101928 */
[C---:B------:R-:W-:Y:S01]  /*93a0*/  ISETP.LT.AND P2, PT, R212.reuse, UR19, !P0 ;  /* 0x00000013d4007c0c */ /* 0x040fe2000c741270 */
[----:B------:R-:W-:Y:S01]  /*93b0*/  IMAD R212, R212, UR5, RZ ;  /* 0x00000005d4d47c24 */ /* 0x000fe2000f8e02ff */
[----:B------:R-:W-:Y:S01]  /*93c0*/  LEA.HI.X.SX32 R25, R214, R50, 0x2, P4 ;  /* 0x00000032d6197211 */ /* 0x000fe200020f16ff */
[----:B------:R5:W-:Y:S01]  /*93d0*/  @P1 STG.E desc[UR40][R20.64], R41 ;  /* 0x0000002914001986 */ /* 0x000be2000c101928 */
[C---:B------:R-:W-:Y:S01]  /*93e0*/  ISETP.LT.AND P1, PT, R211.reuse, UR19, !P0 ;  /* 0x00000013d3007c0c */ /* 0x040fe2000c721270 */
[----:B------:R-:W-:Y:S01]  /*93f0*/  IMAD R211, R211, UR5, RZ ;  /* 0x00000005d3d37c24 */ /* 0x000fe2000f8e02ff */
[C---:B---3--:R-:W-:Y:S01]  /*9400*/  LEA R18, P4, R213.reuse, R48, 0x2 ;  /* 0x00000030d5127211 */ /* 0x048fe200078810ff */
[----:B------:R-:W-:Y:S03]  /*9410*/  @P5 STG.E desc[UR40][R24.64], R42 ;  /* 0x0000002a18005986 */ /* 0x000fe6000c101928 */
[----:B-1----:R-:W-:-:S02]  /*9420*/  LEA.HI.X.SX32 R19, R213, R50, 0x2, P4 ;  /* 0x00000032d5137211 */ /* 0x002fc400020f16ff */
[-C--:B--2---:R-:W-:Y:S02]  /*9430*/  LEA R16, P6, R212, R48.reuse, 0x2 ;  /* 0x00000030d4107211 */ /* 0x084fe400078c10ff */
[C---:B------:R-:W-:Y:S01]  /*9440*/  ISETP.LT.AND P4, PT, R210.reuse, UR19, !P0 ;  /* 0x00000013d2007c0c */ /* 0x040fe2000c781270 */
[----:B------:R-:W-:Y:S01]  /*9450*/  IMAD R210, R210, UR5, RZ ;  /* 0x00000005d2d27c24 */ /* 0x000fe2000f8e02ff */
[C---:B-----5:R-:W-:Y:S01]  /*9460*/  LEA R20, P5, R211.reuse, R48, 0x2 ;  /* 0x00000030d3147211 */ /* 0x060fe200078a10ff */
[----:B------:R1:W-:Y:S01]  /*9470*/  @P3 STG.E desc[UR40][R18.64], R43 ;  /* 0x0000002b12003986 */ /* 0x0003e2000c101928 */
[-C--:B------:R-:W-:Y:S02]  /*9480*/  LEA.HI.X.SX32 R17, R212, R50.reuse, 0x2, P6 ;  /* 0x00000032d4117211 */ /* 0x080fe400030f16ff */
[----:B------:R-:W-:Y:S02]  /*9490*/  LEA.HI.X.SX32 R21, R211, R50, 0x2, P5 ;  /* 0x00000032d3157211 */ /* 0x000fe400028f16ff */
[C---:B------:R-:W-:Y:S01]  /*94a0*/  ISETP.LT.AND P3, PT, R209.reuse, UR19, !P0 ;  /* 0x00000013d1007c0c */ /* 0x040fe2000c761270 */
[----:B------:R-:W-:Y:S01]  /*94b0*/  IMAD R209, R209, UR5, RZ ;  /* 0x00000005d1d17c24 */ /* 0x000fe2000f8e02ff */
[C---:B------:R-:W-:Y:S01]  /*94c0*/  LEA R22, P5, R210.reuse, R48, 0x2 ;  /* 0x00000030d2167211 */ /* 0x040fe200078a10ff */
[----:B------:R2:W-:Y:S01]  /*94d0*/  @P2 STG.E desc[UR40][R16.64], R4 ;  /* 0x0000000410002986 */ /* 0x0005e2000c101928 */
[C---:B------:R-:W-:Y:S01]  /*94e0*/  ISETP.LT.AND P2, PT, R139.reuse, UR19, !P0 ;  /* 0x000000138b007c0c */ /* 0x040fe2000c741270 */
[----:B------:R-:W-:Y:S01]  /*94f0*/  IMAD R139, R139, UR5, RZ ;  /* 0x000000058b8b7c24 */ /* 0x000fe2000f8e02ff */
[----:B------:R-:W-:Y:S01]  /*9500*/  LEA.HI.X.SX32 R23, R210, R50, 0x2, P5 ;  /* 0x00000032d2177211 */ /* 0x000fe200028f16ff */
[----:B------:R3:W-:Y:S01]  /*9510*/  @P1 STG.E desc[UR40][R20.64], R5 ;  /* 0x0000000514001986 */ /* 0x0007e2000c101928 */
[C---:B------:R-:W-:Y:S01]  /*9520*/  ISETP.LT.AND P1, PT, R138.reuse, UR19, !P0 ;  /* 0x000000138a007c0c */ /* 0x040fe2000c721270 */
[----:B------:R-:W-:Y:S01]  /*9530*/  IMAD R138, R138, UR5, RZ ;  /* 0x000000058a8a7c24 */ /* 0x000fe2000f8e02ff */
[C---:B-1----:R-:W-:Y:S01]  /*9540*/  LEA R18, P5, R209.reuse, R48, 0x2 ;  /* 0x00000030d1127211 */ /* 0x042fe200078a10ff */
[----:B------:R1:W-:Y:S03]  /*9550*/  @P4 STG.E desc[UR40][R22.64], R6 ;  /* 0x0000000616004986 */ /* 0x0003e6000c101928 */
[----:B------:R-:W-:-:S02]  /*9560*/  LEA.HI.X.SX32 R19, R209, R50, 0x2, P5 ;  /* 0x00000032d1137211 */ /* 0x000fc400028f16ff */
[-C--:B--2---:R-:W-:Y:S02]  /*9570*/  LEA R16, P6, R139, R48.reuse, 0x2 ;  /* 0x000000308b107211 */ /* 0x084fe400078c10ff */
[C---:B------:R-:W-:Y:S01]  /*9580*/  ISETP.LT.AND P5, PT, R137.reuse, UR19, !P0 ;  /* 0x0000001389007c0c */ /* 0x040fe2000c7a1270 */
[----:B------:R-:W-:Y:S01]  /*9590*/  IMAD R137, R137, UR5, RZ ;  /* 0x0000000589897c24 */ /* 0x000fe2000f8e02ff */
[C---:B------:R-:W-:Y:S01]  /*95a0*/  LEA R4, P4, R138.reuse, R48, 0x2 ;  /* 0x000000308a047211 */ /* 0x040fe200078810ff */
[----:B------:R-:W-:Y:S01]  /*95b0*/  @P3 STG.E desc[UR40][R18.64], R7 ;  /* 0x0000000712003986 */ /* 0x000fe2000c101928 */
[-C--:B------:R-:W-:Y:S02]  /*95c0*/  LEA.HI.X.SX32 R17, R139, R50.reuse, 0x2, P6 ;  /* 0x000000328b117211 */ /* 0x080fe400030f16ff */
[----:B---3--:R-:W-:Y:S02]  /*95d0*/  LEA.HI.X.SX32 R5, R138, R50, 0x2, P4 ;  /* 0x000000328a057211 */ /* 0x008fe400020f16ff */
[----:B------:R-:W-:Y:S01]  /*95e0*/  LEA R20, P4, R137, R48, 0x2 ;  /* 0x0000003089147211 */ /* 0x000fe200078810ff */
[----:B------:R2:W-:Y:S01]  /*95f0*/  @P2 STG.E desc[UR40][R16.64], R8 ;  /* 0x0000000810002986 */ /* 0x0005e2000c101928 */
[C---:B------:R-:W-:Y:S01]  /*9600*/  ISETP.LT.AND P3, PT, R136.reuse, UR19, !P0 ;  /* 0x0000001388007c0c */ /* 0x040fe2000c761270 */
[----:B------:R-:W-:Y:S01]  /*9610*/  IMAD R136, R136, UR5, RZ ;  /* 0x0000000588887c24 */ /* 0x000fe2000f8e02ff */
[----:B------:R-:W-:Y:S01]  /*9620*/  ISETP.LT.AND P2, PT, R135, UR19, !P0 ;  /* 0x0000001387007c0c */ /* 0x000fe2000c741270 */
[----:B------:R3:W-:Y:S01]  /*9630*/  @P1 STG.E desc[UR40][R4.64], R9 ;  /* 0x0000000904001986 */ /* 0x0007e2000c101928 */
[----:B------:R-:W-:Y:S01]  /*9640*/  LEA.HI.X.SX32 R21, R137, R50, 0x2, P4 ;  /* 0x0000003289157211 */ /* 0x000fe200020f16ff */
[----:B------:R-:W-:Y:S01]  /*9650*/  IMAD R135, R135, UR5, RZ ;  /* 0x0000000587877c24 */ /* 0x000fe2000f8e02ff */
[C---:B------:R-:W-:Y:S01]  /*9660*/  ISETP.LT.AND P1, PT, R134.reuse, UR19, !P0 ;  /* 0x0000001386007c0c */ /* 0x040fe2000c721270 */
[----:B------:R-:W-:Y:S01]  /*9670*/  IMAD R134, R134, UR5, RZ ;  /* 0x0000000586867c24 */ /* 0x000fe2000f8e02ff */
[-C--:B-1----:R-:W-:Y:S01]  /*9680*/  LEA R6, P4, R136, R48.reuse, 0x2 ;  /* 0x0000003088067211 */ /* 0x082fe200078810ff */
[----:B------:R-:W-:Y:S01]  /*9690*/  @P5 STG.E desc[UR40][R20.64], R10 ;  /* 0x0000000a14005986 */ /* 0x000fe2000c101928 */
[----:B--2---:R-:W-:Y:S01]  /*96a0*/  LEA R16, P5, R135, R48, 0x2 ;  /* 0x0000003087107211 */ /* 0x004fe200078a10ff */
[----:B------:R-:W-:Y:S01]  /*96b0*/  IMAD R8, R2, UR5, RZ ;  /* 0x0000000502087c24 */ /* 0x000fe2000f8e02ff */
[----:B------:R-:W-:-:S02]  /*96c0*/  LEA.HI.X.SX32 R7, R136, R50, 0x2, P4 ;  /* 0x0000003288077211 */ /* 0x000fc400020f16ff */
[C---:B---3--:R-:W-:Y:S01]  /*96d0*/  LEA R4, P6, R134.reuse, R48, 0x2 ;  /* 0x0000003086047211 */ /* 0x048fe200078c10ff */
[----:B------:R-:W-:Y:S01]  /*96e0*/  IMAD R9, R3, UR5, RZ ;  /* 0x0000000503097c24 */ /* 0x000fe2000f8e02ff */
[-C--:B------:R-:W-:Y:S01]  /*96f0*/  LEA.HI.X.SX32 R17, R135, R50.reuse, 0x2, P5 ;  /* 0x0000003287117211 */ /* 0x080fe200028f16ff */
[----:B------:R1:W-:Y:S01]  /*9700*/  @P3 STG.E desc[UR40][R6.64], R11 ;  /* 0x0000000b06003986 */ /* 0x0003e2000c101928 */
[----:B------:R-:W-:Y:S02]  /*9710*/  LEA.HI.X.SX32 R5, R134, R50, 0x2, P6 ;  /* 0x0000003286057211 */ /* 0x000fe400030f16ff */
[----:B------:R-:W-:Y:S01]  /*9720*/  ISETP.LT.AND P5, PT, R2, UR19, !P0 ;  /* 0x0000001302007c0c */ /* 0x000fe2000c7a1270 */
[----:B------:R-:W-:Y:S01]  /*9730*/  @P2 STG.E desc[UR40][R16.64], R12 ;  /* 0x0000000c10002986 */ /* 0x000fe2000c101928 */
[C---:B------:R-:W-:Y:S01]  /*9740*/  ISETP.LT.AND P3, PT, R36.reuse, UR19, !P0 ;  /* 0x0000001324007c0c */ /* 0x040fe2000c761270 */
[----:B------:R-:W-:Y:S01]  /*9750*/  IMAD R36, R36, UR5, RZ ;  /* 0x0000000524247c24 */ /* 0x000fe2000f8e02ff */
[C---:B------:R-:W-:Y:S01]  /*9760*/  ISETP.LT.AND P2, PT, R37.reuse, UR19, !P0 ;  /* 0x0000001325007c0c */ /* 0x040fe2000c741270 */
[----:B------:R2:W-:Y:S01]  /*9770*/  @P1 STG.E desc[UR40][R4.64], R13 ;  /* 0x0000000d04001986 */ /* 0x0005e2000c101928 */
[-C--:B------:R-:W-:Y:S01]  /*9780*/  LEA R2, P6, R8, R48.reuse, 0x2 ;  /* 0x0000003008027211 */ /* 0x080fe200078c10ff */
[----:B------:R-:W-:Y:S01]  /*9790*/  IMAD R37, R37, UR5, RZ ;  /* 0x0000000525257c24 */ /* 0x000fe2000f8e02ff */
[----:B------:R-:W-:Y:S01]  /*97a0*/  ISETP.LT.AND P4, PT, R3, UR19, !P0 ;  /* 0x0000001303007c0c */ /* 0x000fe2000c781270 */
[----:B-1----:R-:W-:Y:S01]  /*97b0*/  IMAD R11, R38, UR5, RZ ;  /* 0x00000005260b7c24 */ /* 0x002fe2000f8e02ff */
[----:B------:R-:W-:-:S02]  /*97c0*/  LEA R6, P1, R9, R48, 0x2 ;  /* 0x0000003009067211 */ /* 0x000fc400078210ff */
[-C--:B------:R-:W-:Y:S02]  /*97d0*/  LEA.HI.X.SX32 R3, R8, R50.reuse, 0x2, P6 ;  /* 0x0000003208037211 */ /* 0x080fe400030f16ff */
[----:B------:R-:W-:Y:S02]  /*97e0*/  LEA.HI.X.SX32 R7, R9, R50, 0x2, P1 ;  /* 0x0000003209077211 */ /* 0x000fe400008f16ff */
[CC--:B------:R-:W-:Y:S01]  /*97f0*/  LEA R8, P1, R37.reuse, R48.reuse, 0x2 ;  /* 0x0000003025087211 */ /* 0x0c0fe200078210ff */
[----:B--2---:R-:W-:Y:S01]  /*9800*/  IMAD R13, R0, UR5, RZ ;  /* 0x00000005000d7c24 */ /* 0x004fe2000f8e02ff */
[C---:B------:R-:W-:Y:S01]  /*9810*/  LEA R4, P6, R36.reuse, R48, 0x2 ;  /* 0x0000003024047211 */ /* 0x040fe200078c10ff */
[----:B------:R1:W-:Y:S01]  /*9820*/  @P5 STG.E desc[UR40][R2.64], R14 ;  /* 0x0000000e02005986 */ /* 0x0003e2000c101928 */
[-C--:B------:R-:W-:Y:S02]  /*9830*/  LEA.HI.X.SX32 R9, R37, R50.reuse, 0x2, P1 ;  /* 0x0000003225097211 */ /* 0x080fe400008f16ff */
[----:B------:R-:W-:Y:S01]  /*9840*/  LEA.HI.X.SX32 R5, R36, R50, 0x2, P6 ;  /* 0x0000003224057211 */ /* 0x000fe200030f16ff */
[----:B------:R1:W-:Y:S01]  /*9850*/  @P4 STG.E desc[UR40][R6.64], R15 ;  /* 0x0000000f06004986 */ /* 0x0003e2000c101928 */
[----:B------:R-:W-:-:S02]  /*9860*/  LEA R10, P6, R11, R48, 0x2 ;  /* 0x000000300b0a7211 */ /* 0x000fc400078c10ff */
[----:B------:R-:W-:Y:S01]  /*9870*/  ISETP.LT.AND P1, PT, R38, UR19, !P0 ;  /* 0x0000001326007c0c */ /* 0x000fe2000c721270 */
[----:B----4-:R1:W-:Y:S01]  /*9880*/  @P3 STG.E desc[UR40][R4.64], R44 ;  /* 0x0000002c04003986 */ /* 0x0103e2000c101928 */
[----:B------:R-:W-:Y:S02]  /*9890*/  ISETP.LT.AND P0, PT, R0, UR19, !P0 ;  /* 0x0000001300007c0c */ /* 0x000fe4000c701270 */
[----:B------:R-:W-:Y:S01]  /*98a0*/  LEA.HI.X.SX32 R11, R11, R50, 0x2, P6 ;  /* 0x000000320b0b7211 */ /* 0x000fe200030f16ff */
[----:B------:R1:W-:Y:S01]  /*98b0*/  @P2 STG.E desc[UR40][R8.64], R45 ;  /* 0x0000002d08002986 */ /* 0x0003e2000c101928 */
[----:B------:R-:W-:-:S04]  /*98c0*/  LEA R12, P6, R13, R48, 0x2 ;  /* 0x000000300d0c7211 */ /* 0x000fc800078c10ff */
[----:B------:R-:W-:-:S03]  /*98d0*/  LEA.HI.X.SX32 R13, R13, R50, 0x2, P6 ;  /* 0x000000320d0d7211 */ /* 0x000fc600030f16ff */
[----:B------:R1:W-:Y:S04]  /*98e0*/  @P1 STG.E desc[UR40][R10.64], R46 ;  /* 0x0000002e0a001986 */ /* 0x0003e8000c101928 */
[----:B------:R1:W-:Y:S01]  /*98f0*/  @P0 STG.E desc[UR40][R12.64], R47 ;  /* 0x0000002f0c000986 */ /* 0x0003e2000c101928 */
[----:B------:R-:W-:Y:S06]  /*9900*/  BAR.SYNC.DEFER_BLOCKING 0x0 ;  /* 0x0000000000007b1d */ /* 0x000fec0000010000 */
[----:B------:R-:W-:Y:S05]  /*9910*/  BRA.U UP0, `(.L_x_13) ;  /* 0x0000000100a07547 */ /* 0x000fea000b800000 */
[----:B------:R-:W2:Y:S01]  /*9920*/  S2UR UR5, SR_CgaCtaId ;  /* 0x00000000000579c3 */ /* 0x000ea20000008800 */
[----:B------:R-:W-:Y:S01]  /*9930*/  NOP ;  /* 0x0000000000007918 */ /* 0x000fe20000000000 */
[----:B------:R-:W-:Y:S01]  /*9940*/  UMOV UR4, 0x50 ;  /* 0x0000005000047882 */ /* 0x000fe20000000000 */
[----:B------:R-:W-:Y:S02]  /*9950*/  IMAD.U32 R0, RZ, RZ, UR9 ;  /* 0x00000009ff007e24 */ /* 0x000fe4000f8e00ff */
[----:B-1----:R-:W-:Y:S02]  /*9960*/  IMAD.MOV.U32 R3, RZ, RZ, 0x3 ;  /* 0x00000003ff037424 */ /* 0x002fe400078e00ff */
[----:B------:R-:W-:Y:S01]  /*9970*/  IMAD.MOV.U32 R7, RZ, RZ, 0x1 ;  /* 0x00000001ff077424 */ /* 0x000fe200078e00ff */
[----:B------:R-:W-:-:S04]  /*9980*/  LOP3.LUT R0, R0, 0xffff, RZ, 0xc0, !PT ;  /* 0x0000ffff00007812 */ /* 0x000fc800078ec0ff */
[----:B------:R-:W-:-:S05]  /*9990*/  SHF.R.U32.HI R0, RZ, 0x5, R0 ;  /* 0x00000005ff007819 */ /* 0x000fca0000011600 */
[----:B------:R-:W-:Y:S01]  /*99a0*/  VIADD R2, R0, 0x10 ;  /* 0x0000001000027836 */ /* 0x000fe20000000000 */
[----:B------:R-:W-:Y:S01]  /*99b0*/  SHF.L.U32 R0, R3, R0, RZ ;  /* 0x0000000003007219 */ /* 0x000fe200000006ff */
[----:B--2---:R-:W-:-:S03]  /*99c0*/  ULEA UR6, UR5, UR4, 0x18 ;  /* 0x0000000405067291 */ /* 0x004fc6000f8ec0ff */
[----:B------:R-:W-:-:S04]  /*99d0*/  SHF.L.U32 R3, R7, R2, RZ ;  /* 0x0000000207037219 */ /* 0x000fc800000006ff */
[----:B------:R-:W-:Y:S02]  /*99e0*/  LOP3.LUT R0, R3, R0, RZ, 0xfc, !PT ;  /* 0x0000000003007212 */ /* 0x000fe400078efcff */
[----:B------:R-:W1:Y:S02]  /*99f0*/  LDS R5, [UR6] ;  /* 0x00000006ff057984 */ /* 0x000e640008000800 */
[C---:B------:R-:W-:Y:S02]  /*9a00*/  LOP3.LUT R2, R0.reuse, 0xffff, RZ, 0xc0, !PT ;  /* 0x0000ffff00027812 */ /* 0x040fe400078ec0ff */
[----:B-1----:R-:W-:-:S04]  /*9a10*/  LOP3.LUT R3, R0, 0xffff, R5, 0x80, !PT ;  /* 0x0000ffff00037812 */ /* 0x002fc800078e8005 */
[----:B------:R-:W-:-:S13]  /*9a20*/  ISETP.NE.AND P0, PT, R3, R2, PT ;  /* 0x000000020300720c */ /* 0x000fda0003f05270 */
[----:B------:R-:W-:Y:S05]  /*9a30*/  @P0 BRA `(.L_x_14) ;  /* 0x0000000000500947 */ /* 0x000fea0003800000 */
[----:B------:R-:W-:Y:S02]  /*9a40*/  SHF.R.U32.HI R5, RZ, 0x10, R5 ;  /* 0x00000010ff057819 */ /* 0x000fe40000011605 */
[----:B------:R-:W-:-:S04]  /*9a50*/  SHF.R.U32.HI R2, RZ, 0x10, R0 ;  /* 0x00000010ff027819 */ /* 0x000fc80000011600 */
[----:B------:R-:W-:-:S04]  /*9a60*/  LOP3.LUT R5, R5, R2, RZ, 0xc0, !PT ;  /* 0x0000000205057212 */ /* 0x000fc800078ec0ff */
[----:B------:R-:W-:-:S13]  /*9a70*/  ISETP.NE.AND P0, PT, R5, R2, PT ;  /* 0x000000020500720c */ /* 0x000fda0003f05270 */
[----:B------:R-:W-:Y:S05]  /*9a80*/  @P0 BRA `(.L_x_15) ;  /* 0x0000000000300947 */ /* 0x000fea0003800000 */
[----:B------:R-:W-:Y:S01]  /*9a90*/  R2UR UR4, R0 ;  /* 0x00000000000472ca */ /* 0x000fe200000e0000 */
[----:B------:R-:W-:Y:S01]  /*9aa0*/  VOTEU.ANY UR5, UPT, PT ;  /* 0x0000000000057886 */ /* 0x000fe200038e0100 */
[----:B------:R-:W1:Y:S01]  /*9ab0*/  S2R R0, SR_LANEID ;  /* 0x0000000000007919 */ /* 0x000e620000000000 */
[----:B------:R-:W-:-:S10]  /*9ac0*/  UFLO.U32 UR5, UR5 ;  /* 0x00000005000572bd */ /* 0x000fd400080e0000 */
[----:B------:R-:W-:-:S06]  /*9ad0*/  ULOP3.LUT UR4, URZ, UR4, URZ, 0x33, !UPT ;  /* 0x00000004ff047292 */ /* 0x000fcc000f8e33ff */
[----:B------:R-:W-:-:S04]  /*9ae0*/  IMAD.U32 R2, RZ, RZ, UR4 ;  /* 0x00000004ff027e24 */ /* 0x000fc8000f8e00ff */
[----:B------:R-:W2:Y:S02]  /*9af0*/  REDUX UR7, R2 ;  /* 0x00000000020773c4 */ /* 0x000ea40000000000 */
[----:B------:R3:W-:Y:S01]  /*9b00*/  UTCATOMSWS.AND URZ, UR4 ;  /* 0x0000000400ff79e3 */ /* 0x0007e20008000000 */
[----:B-1----:R-:W-:Y:S01]  /*9b10*/  ISETP.EQ.U32.AND P0, PT, R0, UR5, PT ;  /* 0x0000000500007c0c */ /* 0x002fe2000bf02070 */
[----:B--2---:R-:W-:-:S12]  /*9b20*/  IMAD.U32 R0, RZ, RZ, UR7 ;  /* 0x00000007ff007e24 */ /* 0x004fd8000f8e00ff */
[----:B------:R3:W-:Y:S01]  /*9b30*/  @P0 ATOMS.AND RZ, [UR6], R0 ;  /* 0x00000000ffff098c */ /* 0x0007e2000a800006 */
[----:B------:R-:W-:Y:S05]  /*9b40*/  BRA `(.L_x_13) ;  /* 0x0000000000147947 */ /* 0x000fea0003800000 */
.L_x_15:
[----:B------:R-:W-:-:S07]  /*9b50*/  MOV R2, 0x9b70 ;  /* 0x00009b7000027802 */ /* 0x000fce0000000f00 */
[----:B------:R-:W-:Y:S05]  /*9b60*/  CALL.REL.NOINC `($__internal_0_$__cuda_sm10x_tcgen05_guardrail_trap_col_being_dealloced_not_returned_by_alloc) ;  /* 0x00000000002c7944 */ /* 0x000fea0003c00000 */
[----:B------:R-:W-:Y:S05]  /*9b70*/  BRA `(.L_x_13) ;  /* 0x0000000000087947 */ /* 0x000fea0003800000 */
.L_x_14:
[----:B------:R-:W-:-:S07]  /*9b80*/  MOV R2, 0x9ba0 ;  /* 0x00009ba000027802 */ /* 0x000fce0000000f00 */
[----:B------:R-:W-:Y:S05]  /*9b90*/  CALL.REL.NOINC `($__internal_2_$__cuda_sm10x_tcgen05_guardrail_trap_unallocated_columns_being_dealloced) ;  /* 0x0000000000387944 */ /* 0x000fea0003c00000 */
.L_x_13:
[----:B------:R-:W-:Y:S01]  /*9ba0*/  NOP ;  /* 0x0000000000007918 */ /* 0x000fe20000000000 */
[----:B---3--:R-:W-:Y:S05]  /*9bb0*/  EXIT ;  /* 0x000000000000794d */ /* 0x008fea0003800000 */
.L_x_9:
[----:B------:R-:W1:Y:S02]  /*9bc0*/  SYNCS.PHASECHK.TRANS64.TRYWAIT P0, [UR17], R140 ;  /* 0x0000008cff0075a7 */ /* 0x000e640008001111 */
[----:B-1----:R-:W-:Y:S05]  /*9bd0*/  @!P0 BRA `(.L_x_9) ;  /* 0xfffffffc00f88947 */ /* 0x002fea000383ffff */
[----:B------:R-:W-:Y:S05]  /*9be0*/  BRA `(.L_x_16) ;  /* 0xffffffd000487947 */ /* 0x000fea000383ffff */
.L_x_12:
[----:B------:R-:W3:Y:S02]  /*9bf0*/  SYNCS.PHASECHK.TRANS64.TRYWAIT P0, [UR10], R4 ;  /* 0x00000004ff0075a7 */ /* 0x000ee4000800110a */
[----:B---3--:R-:W-:Y:S05]  /*9c00*/  @!P0 BRA `(.L_x_12) ;  /* 0xfffffffc00f88947 */ /* 0x008fea000383ffff */
[----:B------:R-:W-:Y:S05]  /*9c10*/  BRA `(.L_x_11) ;  /* 0xffffffec00787947 */ /* 0x000fea000383ffff */
        .weak           $__internal_0_$__cuda_sm10x_tcgen05_guardrail_trap_col_being_dealloced_not_returned_by_alloc
        .type           $__internal_0_$__cuda_sm10x_tcgen05_guardrail_trap_col_being_dealloced_not_returned_by_alloc,@function
        .size           $__internal_0_$__cuda_sm10x_tcgen05_guardrail_trap_col_being_dealloced_not_returned_by_alloc,($__internal_1_$__cuda_sm10x_tcgen05_guardrail_trap_phase_invalid_during_alloc - $__internal_0_$__cuda_sm10x_tcgen05_guardrail_trap_col_being_dealloced_not_returned_by_alloc)
$__internal_0_$__cuda_sm10x_tcgen05_guardrail_trap_col_being_dealloced_not_returned_by_alloc:
[----:B------:R-:W-:Y:S05]  /*9c20*/  BPT.TRAP 0x1 ;  /* 0x000000040000795c */ /* 0x000fea0000300000 */
[----:B------:R-:W-:-:S04]  /*9c30*/  IMAD.MOV.U32 R3, RZ, RZ, 0x0 ;  /* 0x00000000ff037424 */ /* 0x000fc800078e00ff */
[----:B------:R-:W-:Y:S05]  /*9c40*/  RET.REL.NODEC R2 `(matmul_kernel) ;  /* 0xffffff6002ec7950 */ /* 0x000fea0003c3ffff */
        .weak           $__internal_1_$__cuda_sm10x_tcgen05_guardrail_trap_phase_invalid_during_alloc
        .type           $__internal_1_$__cuda_sm10x_tcgen05_guardrail_trap_phase_invalid_during_alloc,@function
        .size           $__internal_1_$__cuda_sm10x_tcgen05_guardrail_trap_phase_invalid_during_alloc,($__internal_2_$__cuda_sm10x_tcgen05_guardrail_trap_unallocated_columns_being_dealloced - $__internal_1_$__cuda_sm10x_tcgen05_guardrail_trap_phase_invalid_during_alloc)
$__internal_1_$__cuda_sm10x_tcgen05_guardrail_trap_phase_invalid_during_alloc:
[----:B------:R-:W-:Y:S05]  /*9c50*/  BPT.TRAP 0x1 ;  /* 0x000000040000795c */ /* 0x000fea0000300000 */
[----:B------:R-:W-:-:S04]  /*9c60*/  IMAD.MOV.U32 R3, RZ, RZ, 0x0 ;  /* 0x00000000ff037424 */ /* 0x000fc800078e00ff */
[----:B------:R-:W-:Y:S05]  /*9c70*/  RET.REL.NODEC R2 `(matmul_kernel) ;  /* 0xffffff6002e07950 */ /* 0x000fea0003c3ffff */
        .weak           $__internal_2_$__cuda_sm10x_tcgen05_guardrail_trap_unallocated_columns_being_dealloced
        .type           $__internal_2_$__cuda_sm10x_tcgen05_guardrail_trap_unallocated_columns_being_dealloced,@function
        .size           $__internal_2_$__cuda_sm10x_tcgen05_guardrail_trap_unallocated_columns_being_dealloced,(.L_x_20 - $__internal_2_$__cuda_sm10x_tcgen05_guardrail_trap_unallocated_columns_being_dealloced)
$__internal_2_$__cuda_sm10x_tcgen05_guardrail_trap_unallocated_columns_being_dealloced:
[----:B------:R-:W-:Y:S05]  /*9c80*/  BPT.TRAP 0x1 ;  /* 0x000000040000795c */ /* 0x000fea0000300000 */
[----:B------:R-:W-:-:S04]  /*9c90*/  IMAD.MOV.U32 R3, RZ, RZ, 0x0 ;  /* 0x00000000ff037424 */ /* 0x000fc800078e00ff */
[----:B------:R-:W-:Y:S05]  /*9ca0*/  RET.REL.NODEC R2 `(matmul_kernel) ;  /* 0xffffff6002d47950 */ /* 0x000fea0003c3ffff */
.L_x_17:
[----:B------:R-:W-:-:S00]  /*9cb0*/  BRA `(.L_x_17) ;  /* 0xfffffffc00fc7947 */ /* 0x000fc0000383ffff */
[----:B------:R-:W-:-:S00]  /*9cc0*/  NOP ;  /* 0x0000000000007918 */ /* 0x000fc00000000000 */
        /* <DEDUP_REMOVED lines=11> */
.L_x_20:


//--------------------- .nv.shared.matmul_kernel  --------------------------
	.section	.nv.shared.matmul_kernel,"aw",@nobits
	.sectionflags	@""
	.align	16
	.zero		1024


//--------------------- .nv.shared.reserved.0     --------------------------
	.section	.nv.shared.reserved.0,"aw",@nobits
	.align	8
	.weak		__nv_reservedSMEM_offset_0_alias
	.size		__nv_reservedSMEM_offset_0_alias, 0, 64
	.other		__nv_reservedSMEM_offset_0_alias,@"STO_CUDA_RESERVED_SHARED STV_DEFAULT"
__nv_reservedSMEM_offset_0_alias:
	.zero		0
.nv.shared.reserved.0:
	.zero		64
	.weak		__nv_reservedSMEM_allocation_phase
	.type		__nv_reservedSMEM_allocation_phase,@object
	.size		__nv_reservedSMEM_allocation_phase,(.L_0 - __nv_reservedSMEM_allocation_phase)
__nv_reservedSMEM_allocation_phase:
	.zero		1
.L_0:
	.zero		7
	.weak		__nv_reservedSMEM_devtool_atexit_pc
	.type		__nv_reservedSMEM_devtool_atexit_pc,@object
	.size		__nv_reservedSMEM_devtool_atexit_pc,(__nv_reservedSMEM_allocation_mask - __nv_reservedSMEM_devtool_atexit_pc)
__nv_reservedSMEM_devtool_atexit_pc:
	.zero		8
	.weak		__nv_reservedSMEM_allocation_mask
	.type		__nv_reservedSMEM_allocation_mask,@object
	.size		__nv_reservedSMEM_allocation_mask,(.L_2 - __nv_reservedSMEM_allocation_mask)
__nv_reservedSMEM_allocation_mask:
	.zero		4
.L_2:


//--------------------- .nv.constant0.matmul_kernel --------------------------
	.section	.nv.constant0.matmul_kernel,"a",@progbits
	.sectionflags	@""
	.align	4
.nv.constant0.matmul_kernel:
	.zero		976


//--------------------- SYMBOLS --------------------------

	.type		.nv.reservedSmem.offset0,@object
	.size		.nv.reservedSmem.offset0,0x4
	.type		.nv.reservedSmem.cap,@object
	.size		.nv.reservedSmem.cap,0x4
